//
// Generated by NVIDIA NVVM Compiler
//
// Compiler Build ID: CL-36424714
// Cuda compilation tools, release 13.0, V13.0.88
// Based on NVVM 20.0.0
//

.version 9.0
.target sm_100
.address_size 64

	// .globl	_Z21convertRgb2GrayKernelPhiiS_
.const .align 4 .b8 dc_xSobel[36];
.const .align 4 .b8 dc_ySobel[36];
// _ZZ14findMinsKernelPhiS_S_E12sm_min_index_$_0 has been demoted

.visible .entry _Z21convertRgb2GrayKernelPhiiS_(
	.param .u64 .ptr .align 1 _Z21convertRgb2GrayKernelPhiiS__param_0,
	.param .u32 _Z21convertRgb2GrayKernelPhiiS__param_1,
	.param .u32 _Z21convertRgb2GrayKernelPhiiS__param_2,
	.param .u64 .ptr .align 1 _Z21convertRgb2GrayKernelPhiiS__param_3
)
{
	.reg .pred 	%p<4>;
	.reg .b16 	%rs<4>;
	.reg .b32 	%r<14>;
	.reg .b64 	%rd<9>;
	.reg .b64 	%fd<7>;

	ld.param.u64 	%rd1, [_Z21convertRgb2GrayKernelPhiiS__param_0];
	ld.param.u32 	%r3, [_Z21convertRgb2GrayKernelPhiiS__param_1];
	ld.param.u32 	%r4, [_Z21convertRgb2GrayKernelPhiiS__param_2];
	ld.param.u64 	%rd2, [_Z21convertRgb2GrayKernelPhiiS__param_3];
	mov.u32 	%r5, %ctaid.y;
	mov.u32 	%r6, %ntid.y;
	mov.u32 	%r7, %tid.y;
	mad.lo.s32 	%r1, %r5, %r6, %r7;
	mov.u32 	%r8, %ctaid.x;
	mov.u32 	%r9, %ntid.x;
	mov.u32 	%r10, %tid.x;
	mad.lo.s32 	%r2, %r8, %r9, %r10;
	setp.ge.s32 	%p1, %r1, %r4;
	setp.ge.s32 	%p2, %r2, %r3;
	or.pred  	%p3, %p2, %p1;
	@%p3 bra 	$L__BB0_2;
	cvta.to.global.u64 	%rd3, %rd1;
	cvta.to.global.u64 	%rd4, %rd2;
	mad.lo.s32 	%r11, %r3, %r1, %r2;
	mul.lo.s32 	%r12, %r11, 3;
	cvt.s64.s32 	%rd5, %r12;
	add.s64 	%rd6, %rd3, %rd5;
	ld.global.u8 	%rs1, [%rd6];
	cvt.rn.f64.u16 	%fd1, %rs1;
	ld.global.u8 	%rs2, [%rd6+1];
	cvt.rn.f64.u16 	%fd2, %rs2;
	mul.f64 	%fd3, %fd2, 0d3FE2C8B439581062;
	fma.rn.f64 	%fd4, %fd1, 0d3FD322D0E5604189, %fd3;
	ld.global.u8 	%rs3, [%rd6+2];
	cvt.rn.f64.u16 	%fd5, %rs3;
	fma.rn.f64 	%fd6, %fd5, 0d3FBD2F1A9FBE76C9, %fd4;
	cvt.rzi.u32.f64 	%r13, %fd6;
	cvt.s64.s32 	%rd7, %r11;
	add.s64 	%rd8, %rd4, %rd7;
	st.global.u8 	[%rd8], %r13;
$L__BB0_2:
	ret;

}
	// .globl	_Z22energyCalculatorKernelPhiiPfS0_S_
.visible .entry _Z22energyCalculatorKernelPhiiPfS0_S_(
	.param .u64 .ptr .align 1 _Z22energyCalculatorKernelPhiiPfS0_S__param_0,
	.param .u32 _Z22energyCalculatorKernelPhiiPfS0_S__param_1,
	.param .u32 _Z22energyCalculatorKernelPhiiPfS0_S__param_2,
	.param .u64 .ptr .align 1 _Z22energyCalculatorKernelPhiiPfS0_S__param_3,
	.param .u64 .ptr .align 1 _Z22energyCalculatorKernelPhiiPfS0_S__param_4,
	.param .u64 .ptr .align 1 _Z22energyCalculatorKernelPhiiPfS0_S__param_5
)
{
	.reg .pred 	%p<4>;
	.reg .b16 	%rs<10>;
	.reg .b32 	%r<41>;
	.reg .b32 	%f<49>;
	.reg .b64 	%rd<30>;

	ld.param.u32 	%r3, [_Z22energyCalculatorKernelPhiiPfS0_S__param_1];
	ld.param.u32 	%r4, [_Z22energyCalculatorKernelPhiiPfS0_S__param_2];
	ld.param.u64 	%rd2, [_Z22energyCalculatorKernelPhiiPfS0_S__param_3];
	ld.param.u64 	%rd3, [_Z22energyCalculatorKernelPhiiPfS0_S__param_4];
	ld.param.u64 	%rd4, [_Z22energyCalculatorKernelPhiiPfS0_S__param_5];
	mov.u32 	%r5, %ctaid.y;
	mov.u32 	%r6, %ntid.y;
	mov.u32 	%r7, %tid.y;
	mad.lo.s32 	%r1, %r5, %r6, %r7;
	mov.u32 	%r8, %ctaid.x;
	mov.u32 	%r9, %ntid.x;
	mov.u32 	%r10, %tid.x;
	mad.lo.s32 	%r2, %r8, %r9, %r10;
	setp.ge.s32 	%p1, %r1, %r4;
	setp.ge.s32 	%p2, %r2, %r3;
	or.pred  	%p3, %p2, %p1;
	@%p3 bra 	$L__BB1_2;
	ld.param.u64 	%rd29, [_Z22energyCalculatorKernelPhiiPfS0_S__param_0];
	cvta.to.global.u64 	%rd5, %rd4;
	cvta.to.global.u64 	%rd6, %rd2;
	cvta.to.global.u64 	%rd7, %rd29;
	cvta.to.global.u64 	%rd8, %rd3;
	mad.lo.s32 	%r11, %r3, %r1, %r2;
	add.s32 	%r12, %r4, -1;
	add.s32 	%r13, %r3, -1;
	max.s32 	%r14, %r2, 1;
	add.s32 	%r15, %r14, -1;
	min.s32 	%r16, %r15, %r13;
	max.u32 	%r17, %r1, 1;
	add.s32 	%r18, %r17, -1;
	min.u32 	%r19, %r18, %r12;
	mul.lo.s32 	%r20, %r19, %r3;
	add.s32 	%r21, %r16, %r20;
	ld.global.f32 	%f1, [%rd6];
	cvt.s64.s32 	%rd9, %r21;
	add.s64 	%rd10, %rd7, %rd9;
	ld.global.u8 	%rs1, [%rd10];
	cvt.rn.f32.u16 	%f2, %rs1;
	fma.rn.f32 	%f3, %f1, %f2, 0f00000000;
	ld.global.f32 	%f4, [%rd8];
	fma.rn.f32 	%f5, %f4, %f2, 0f00000000;
	max.s32 	%r22, %r2, 0;
	min.s32 	%r23, %r22, %r13;
	add.s32 	%r24, %r23, %r20;
	ld.global.f32 	%f6, [%rd6+4];
	cvt.s64.s32 	%rd11, %r24;
	add.s64 	%rd12, %rd7, %rd11;
	ld.global.u8 	%rs2, [%rd12];
	cvt.rn.f32.u16 	%f7, %rs2;
	fma.rn.f32 	%f8, %f6, %f7, %f3;
	ld.global.f32 	%f9, [%rd8+4];
	fma.rn.f32 	%f10, %f9, %f7, %f5;
	max.s32 	%r25, %r2, -1;
	add.s32 	%r26, %r25, 1;
	min.s32 	%r27, %r26, %r13;
	add.s32 	%r28, %r27, %r20;
	ld.global.f32 	%f11, [%rd6+8];
	cvt.s64.s32 	%rd13, %r28;
	add.s64 	%rd14, %rd7, %rd13;
	ld.global.u8 	%rs3, [%rd14];
	cvt.rn.f32.u16 	%f12, %rs3;
	fma.rn.f32 	%f13, %f11, %f12, %f8;
	ld.global.f32 	%f14, [%rd8+8];
	fma.rn.f32 	%f15, %f14, %f12, %f10;
	min.u32 	%r29, %r1, %r12;
	mul.lo.s32 	%r30, %r29, %r3;
	add.s32 	%r31, %r16, %r30;
	ld.global.f32 	%f16, [%rd6+12];
	cvt.s64.s32 	%rd15, %r31;
	add.s64 	%rd16, %rd7, %rd15;
	ld.global.u8 	%rs4, [%rd16];
	cvt.rn.f32.u16 	%f17, %rs4;
	fma.rn.f32 	%f18, %f16, %f17, %f13;
	ld.global.f32 	%f19, [%rd8+12];
	fma.rn.f32 	%f20, %f19, %f17, %f15;
	add.s32 	%r32, %r23, %r30;
	ld.global.f32 	%f21, [%rd6+16];
	cvt.s64.s32 	%rd17, %r32;
	add.s64 	%rd18, %rd7, %rd17;
	ld.global.u8 	%rs5, [%rd18];
	cvt.rn.f32.u16 	%f22, %rs5;
	fma.rn.f32 	%f23, %f21, %f22, %f18;
	ld.global.f32 	%f24, [%rd8+16];
	fma.rn.f32 	%f25, %f24, %f22, %f20;
	add.s32 	%r33, %r27, %r30;
	ld.global.f32 	%f26, [%rd6+20];
	cvt.s64.s32 	%rd19, %r33;
	add.s64 	%rd20, %rd7, %rd19;
	ld.global.u8 	%rs6, [%rd20];
	cvt.rn.f32.u16 	%f27, %rs6;
	fma.rn.f32 	%f28, %f26, %f27, %f23;
	ld.global.f32 	%f29, [%rd8+20];
	fma.rn.f32 	%f30, %f29, %f27, %f25;
	add.s32 	%r34, %r1, 1;
	min.u32 	%r35, %r34, %r12;
	mul.lo.s32 	%r36, %r35, %r3;
	add.s32 	%r37, %r16, %r36;
	ld.global.f32 	%f31, [%rd6+24];
	cvt.s64.s32 	%rd21, %r37;
	add.s64 	%rd22, %rd7, %rd21;
	ld.global.u8 	%rs7, [%rd22];
	cvt.rn.f32.u16 	%f32, %rs7;
	fma.rn.f32 	%f33, %f31, %f32, %f28;
	ld.global.f32 	%f34, [%rd8+24];
	fma.rn.f32 	%f35, %f34, %f32, %f30;
	add.s32 	%r38, %r23, %r36;
	ld.global.f32 	%f36, [%rd6+28];
	cvt.s64.s32 	%rd23, %r38;
	add.s64 	%rd24, %rd7, %rd23;
	ld.global.u8 	%rs8, [%rd24];
	cvt.rn.f32.u16 	%f37, %rs8;
	fma.rn.f32 	%f38, %f36, %f37, %f33;
	ld.global.f32 	%f39, [%rd8+28];
	fma.rn.f32 	%f40, %f39, %f37, %f35;
	add.s32 	%r39, %r27, %r36;
	ld.global.f32 	%f41, [%rd6+32];
	cvt.s64.s32 	%rd25, %r39;
	add.s64 	%rd26, %rd7, %rd25;
	ld.global.u8 	%rs9, [%rd26];
	cvt.rn.f32.u16 	%f42, %rs9;
	fma.rn.f32 	%f43, %f41, %f42, %f38;
	ld.global.f32 	%f44, [%rd8+32];
	fma.rn.f32 	%f45, %f44, %f42, %f40;
	abs.f32 	%f46, %f43;
	abs.f32 	%f47, %f45;
	add.f32 	%f48, %f46, %f47;
	cvt.rzi.u32.f32 	%r40, %f48;
	cvt.s64.s32 	%rd27, %r11;
	add.s64 	%rd28, %rd5, %rd27;
	st.global.u8 	[%rd28], %r40;
$L__BB1_2:
	ret;

}
	// .globl	_Z25seamsImportanceCalculatorPhPaii
.visible .entry _Z25seamsImportanceCalculatorPhPaii(
	.param .u64 .ptr .align 1 _Z25seamsImportanceCalculatorPhPaii_param_0,
	.param .u64 .ptr .align 1 _Z25seamsImportanceCalculatorPhPaii_param_1,
	.param .u32 _Z25seamsImportanceCalculatorPhPaii_param_2,
	.param .u32 _Z25seamsImportanceCalculatorPhPaii_param_3
)
{
	.reg .pred 	%p<11>;
	.reg .b16 	%rs<25>;
	.reg .b32 	%r<14>;
	.reg .b64 	%rd<31>;

	ld.param.u64 	%rd4, [_Z25seamsImportanceCalculatorPhPaii_param_0];
	ld.param.u64 	%rd5, [_Z25seamsImportanceCalculatorPhPaii_param_1];
	ld.param.u32 	%r5, [_Z25seamsImportanceCalculatorPhPaii_param_2];
	ld.param.u32 	%r6, [_Z25seamsImportanceCalculatorPhPaii_param_3];
	cvta.to.global.u64 	%rd1, %rd5;
	cvta.to.global.u64 	%rd2, %rd4;
	mov.u32 	%r7, %ctaid.y;
	mov.u32 	%r8, %ntid.y;
	mov.u32 	%r9, %tid.y;
	mad.lo.s32 	%r1, %r7, %r8, %r9;
	mov.u32 	%r10, %ctaid.x;
	mov.u32 	%r11, %ntid.x;
	mov.u32 	%r12, %tid.x;
	mad.lo.s32 	%r2, %r10, %r11, %r12;
	setp.ge.s32 	%p1, %r1, %r6;
	setp.ge.s32 	%p2, %r2, %r5;
	or.pred  	%p3, %p2, %p1;
	@%p3 bra 	$L__BB2_12;
	mad.lo.s32 	%r3, %r5, %r1, %r2;
	sub.s32 	%r4, %r3, %r5;
	setp.gt.s32 	%p4, %r4, -1;
	@%p4 bra 	$L__BB2_3;
	cvt.s64.s32 	%rd29, %r3;
	add.s64 	%rd30, %rd1, %rd29;
	mov.b16 	%rs24, 0;
	st.global.u8 	[%rd30], %rs24;
	bra.uni 	$L__BB2_12;
$L__BB2_3:
	setp.ne.s32 	%p5, %r2, 0;
	@%p5 bra 	$L__BB2_7;
	cvt.u64.u32 	%rd21, %r4;
	add.s64 	%rd22, %rd2, %rd21;
	ld.global.u8 	%rs1, [%rd22];
	ld.global.u8 	%rs2, [%rd22+1];
	setp.ge.u16 	%p10, %rs1, %rs2;
	@%p10 bra 	$L__BB2_6;
	cvt.s64.s32 	%rd26, %r3;
	add.s64 	%rd27, %rd2, %rd26;
	ld.global.u8 	%rs21, [%rd27];
	add.s16 	%rs22, %rs21, %rs1;
	st.global.u8 	[%rd27], %rs22;
	add.s64 	%rd28, %rd1, %rd26;
	mov.b16 	%rs23, 0;
	st.global.u8 	[%rd28], %rs23;
	bra.uni 	$L__BB2_12;
$L__BB2_6:
	cvt.s64.s32 	%rd23, %r3;
	add.s64 	%rd24, %rd2, %rd23;
	ld.global.u8 	%rs18, [%rd24];
	add.s16 	%rs19, %rs18, %rs2;
	st.global.u8 	[%rd24], %rs19;
	add.s64 	%rd25, %rd1, %rd23;
	mov.b16 	%rs20, 1;
	st.global.u8 	[%rd25], %rs20;
	bra.uni 	$L__BB2_12;
$L__BB2_7:
	add.s32 	%r13, %r5, -1;
	setp.ne.s32 	%p6, %r2, %r13;
	@%p6 bra 	$L__BB2_11;
	cvt.u64.u32 	%rd12, %r4;
	add.s64 	%rd3, %rd2, %rd12;
	ld.global.u8 	%rs3, [%rd3+-1];
	ld.global.u8 	%rs4, [%rd3];
	setp.ge.u16 	%p9, %rs3, %rs4;
	@%p9 bra 	$L__BB2_10;
	cvt.s64.s32 	%rd17, %r3;
	cvt.s64.s32 	%rd18, %r5;
	add.s64 	%rd19, %rd3, %rd18;
	ld.global.u8 	%rs15, [%rd19];
	add.s16 	%rs16, %rs15, %rs3;
	st.global.u8 	[%rd19], %rs16;
	add.s64 	%rd20, %rd1, %rd17;
	mov.b16 	%rs17, 255;
	st.global.u8 	[%rd20], %rs17;
	bra.uni 	$L__BB2_12;
$L__BB2_10:
	cvt.s64.s32 	%rd13, %r3;
	cvt.s64.s32 	%rd14, %r5;
	add.s64 	%rd15, %rd3, %rd14;
	ld.global.u8 	%rs12, [%rd15];
	add.s16 	%rs13, %rs12, %rs4;
	st.global.u8 	[%rd15], %rs13;
	add.s64 	%rd16, %rd1, %rd13;
	mov.b16 	%rs14, 0;
	st.global.u8 	[%rd16], %rs14;
	bra.uni 	$L__BB2_12;
$L__BB2_11:
	cvt.u64.u32 	%rd6, %r4;
	add.s64 	%rd7, %rd2, %rd6;
	ld.global.u8 	%rs5, [%rd7];
	ld.global.u8 	%rs6, [%rd7+-1];
	setp.lt.u16 	%p7, %rs6, %rs5;
	min.u16 	%rs7, %rs6, %rs5;
	selp.s16 	%rs8, -1, 0, %p7;
	ld.global.u8 	%rs9, [%rd7+1];
	setp.lt.u16 	%p8, %rs9, %rs7;
	min.u16 	%rs10, %rs9, %rs7;
	selp.b16 	%rs11, 1, %rs8, %p8;
	cvt.s64.s32 	%rd8, %r3;
	cvt.s64.s32 	%rd9, %r5;
	add.s64 	%rd10, %rd7, %rd9;
	st.global.u8 	[%rd10], %rs10;
	add.s64 	%rd11, %rd1, %rd8;
	st.global.u8 	[%rd11], %rs11;
$L__BB2_12:
	ret;

}
	// .globl	_Z18transferDataKernelPhS_ii
.visible .entry _Z18transferDataKernelPhS_ii(
	.param .u64 .ptr .align 1 _Z18transferDataKernelPhS_ii_param_0,
	.param .u64 .ptr .align 1 _Z18transferDataKernelPhS_ii_param_1,
	.param .u32 _Z18transferDataKernelPhS_ii_param_2,
	.param .u32 _Z18transferDataKernelPhS_ii_param_3
)
{
	.reg .pred 	%p<4>;
	.reg .b16 	%rs<2>;
	.reg .b32 	%r<12>;
	.reg .b64 	%rd<8>;

	ld.param.u64 	%rd1, [_Z18transferDataKernelPhS_ii_param_0];
	ld.param.u64 	%rd2, [_Z18transferDataKernelPhS_ii_param_1];
	ld.param.u32 	%r3, [_Z18transferDataKernelPhS_ii_param_2];
	ld.param.u32 	%r4, [_Z18transferDataKernelPhS_ii_param_3];
	mov.u32 	%r5, %ctaid.y;
	mov.u32 	%r6, %ntid.y;
	mov.u32 	%r7, %tid.y;
	mad.lo.s32 	%r1, %r5, %r6, %r7;
	mov.u32 	%r8, %ctaid.x;
	mov.u32 	%r9, %ntid.x;
	mov.u32 	%r10, %tid.x;
	mad.lo.s32 	%r2, %r8, %r9, %r10;
	setp.ge.s32 	%p1, %r1, %r4;
	setp.ge.s32 	%p2, %r2, %r3;
	or.pred  	%p3, %p2, %p1;
	@%p3 bra 	$L__BB3_2;
	cvta.to.global.u64 	%rd3, %rd2;
	cvta.to.global.u64 	%rd4, %rd1;
	mad.lo.s32 	%r11, %r3, %r1, %r2;
	cvt.s64.s32 	%rd5, %r11;
	add.s64 	%rd6, %rd3, %rd5;
	ld.global.u8 	%rs1, [%rd6];
	add.s64 	%rd7, %rd4, %rd5;
	st.global.u8 	[%rd7], %rs1;
$L__BB3_2:
	ret;

}
	// .globl	_Z14copyARowKernelPhS_ii
.visible .entry _Z14copyARowKernelPhS_ii(
	.param .u64 .ptr .align 1 _Z14copyARowKernelPhS_ii_param_0,
	.param .u64 .ptr .align 1 _Z14copyARowKernelPhS_ii_param_1,
	.param .u32 _Z14copyARowKernelPhS_ii_param_2,
	.param .u32 _Z14copyARowKernelPhS_ii_param_3
)
{
	.reg .pred 	%p<2>;
	.reg .b16 	%rs<2>;
	.reg .b32 	%r<8>;
	.reg .b64 	%rd<9>;

	ld.param.u64 	%rd1, [_Z14copyARowKernelPhS_ii_param_0];
	ld.param.u64 	%rd2, [_Z14copyARowKernelPhS_ii_param_1];
	ld.param.u32 	%r3, [_Z14copyARowKernelPhS_ii_param_2];
	ld.param.u32 	%r4, [_Z14copyARowKernelPhS_ii_param_3];
	mov.u32 	%r5, %ctaid.x;
	mov.u32 	%r6, %ntid.x;
	mov.u32 	%r7, %tid.x;
	mad.lo.s32 	%r1, %r5, %r6, %r7;
	add.s32 	%r2, %r3, %r1;
	setp.ge.s32 	%p1, %r2, %r4;
	@%p1 bra 	$L__BB4_2;
	cvta.to.global.u64 	%rd3, %rd2;
	cvta.to.global.u64 	%rd4, %rd1;
	cvt.s64.s32 	%rd5, %r2;
	add.s64 	%rd6, %rd3, %rd5;
	ld.global.u8 	%rs1, [%rd6];
	cvt.s64.s32 	%rd7, %r1;
	add.s64 	%rd8, %rd4, %rd7;
	st.global.u8 	[%rd8], %rs1;
$L__BB4_2:
	ret;

}
	// .globl	_Z14findMinsKernelPhiS_S_
.visible .entry _Z14findMinsKernelPhiS_S_(
	.param .u64 .ptr .align 1 _Z14findMinsKernelPhiS_S__param_0,
	.param .u32 _Z14findMinsKernelPhiS_S__param_1,
	.param .u64 .ptr .align 1 _Z14findMinsKernelPhiS_S__param_2,
	.param .u64 .ptr .align 1 _Z14findMinsKernelPhiS_S__param_3
)
{
	.reg .pred 	%p<5>;
	.reg .b16 	%rs<6>;
	.reg .b32 	%r<11>;
	.reg .b64 	%rd<16>;
	// demoted variable
	.shared .align 1 .u8 _ZZ14findMinsKernelPhiS_S_E12sm_min_index_$_0;
	ld.param.u64 	%rd5, [_Z14findMinsKernelPhiS_S__param_0];
	ld.param.u64 	%rd3, [_Z14findMinsKernelPhiS_S__param_2];
	ld.param.u64 	%rd4, [_Z14findMinsKernelPhiS_S__param_3];
	cvta.to.global.u64 	%rd1, %rd5;
	mov.u32 	%r1, %ctaid.x;
	mov.u32 	%r10, %ntid.x;
	mul.lo.s32 	%r8, %r10, %r1;
	shl.b32 	%r3, %r8, 1;
	mov.u32 	%r4, %tid.x;
	add.s32 	%r5, %r3, %r4;
	cvt.s64.s32 	%rd6, %r5;
	add.s64 	%rd2, %rd1, %rd6;
	cvt.u16.u32 	%rs1, %r5;
$L__BB5_1:
	mov.u32 	%r6, %r10;
	setp.ge.u32 	%p1, %r4, %r6;
	@%p1 bra 	$L__BB5_5;
	ld.global.u8 	%rs3, [%rd2];
	cvt.u64.u32 	%rd7, %r6;
	add.s64 	%rd8, %rd2, %rd7;
	ld.global.u8 	%rs2, [%rd8];
	setp.le.u16 	%p2, %rs3, %rs2;
	@%p2 bra 	$L__BB5_4;
	st.global.u8 	[%rd2], %rs2;
	add.s32 	%r9, %r6, %r5;
	st.shared.u8 	[_ZZ14findMinsKernelPhiS_S_E12sm_min_index_$_0], %r9;
	bra.uni 	$L__BB5_5;
$L__BB5_4:
	st.shared.u8 	[_ZZ14findMinsKernelPhiS_S_E12sm_min_index_$_0], %rs1;
$L__BB5_5:
	bar.sync 	0;
	shr.u32 	%r10, %r6, 1;
	setp.gt.u32 	%p3, %r6, 1;
	@%p3 bra 	$L__BB5_1;
	setp.ne.s32 	%p4, %r4, 0;
	@%p4 bra 	$L__BB5_8;
	cvt.s64.s32 	%rd9, %r3;
	add.s64 	%rd10, %rd1, %rd9;
	ld.global.u8 	%rs4, [%rd10];
	cvt.u64.u32 	%rd11, %r1;
	cvta.to.global.u64 	%rd12, %rd3;
	add.s64 	%rd13, %rd12, %rd11;
	st.global.u8 	[%rd13], %rs4;
	ld.shared.u8 	%rs5, [_ZZ14findMinsKernelPhiS_S_E12sm_min_index_$_0];
	cvta.to.global.u64 	%rd14, %rd4;
	add.s64 	%rd15, %rd14, %rd11;
	st.global.u8 	[%rd15], %rs5;
$L__BB5_8:
	ret;

}


// ===== COMPILED SASS (sm_100) =====

	.target	sm_100

	.elftype	@"ET_EXEC"


//--------------------- .note.nv.tkinfo           --------------------------
	.section	.note.nv.tkinfo,"",@"SHT_NOTE"
	.sectionflags	@"SHF_NOTE_NV_TKINFO"
	.tkinfo
        /*0018*/ 	.word	0x00000002
        /*0030*/ 	.string	""
        /*0030*/ 	.string	"ptxas"
        /*0030*/ 	.string	"Cuda compilation tools, release 13.0, V13.0.88"
        /*0030*/ 	.string	"Build cuda_13.0.r13.0/compiler.36424714_0"
        /*0030*/ 	.string	"-arch sm_100 -m 64 "



//--------------------- .note.nv.cuinfo           --------------------------
	.section	.note.nv.cuinfo,"",@"SHT_NOTE"
	.sectionflags	@"SHF_NOTE_NV_CUINFO"
        /*0018*/ 	.short	0x0002
        /*001a*/ 	.short	0x0064
        /*001c*/ 	.short	0x0082
	.zero		2


//--------------------- .nv.info                  --------------------------
	.section	.nv.info,"",@"SHT_CUDA_INFO"
	.align	4


	//----- nvinfo : EIATTR_REGCOUNT
	.align		4
        /*0000*/ 	.byte	0x04, 0x2f
        /*0002*/ 	.short	(.L_3 - .L_2)
	.align		4
.L_2:
        /*0004*/ 	.word	index@(_Z21convertRgb2GrayKernelPhiiS_)
        /*0008*/ 	.word	0x0000000e


	//----- nvinfo : EIATTR_FRAME_SIZE
	.align		4
.L_3:
        /*000c*/ 	.byte	0x04, 0x11
        /*000e*/ 	.short	(.L_5 - .L_4)
	.align		4
.L_4:
        /*0010*/ 	.word	index@(_Z21convertRgb2GrayKernelPhiiS_)
        /*0014*/ 	.word	0x00000000


	//----- nvinfo : EIATTR_REGCOUNT
	.align		4
.L_5:
        /*0018*/ 	.byte	0x04, 0x2f
        /*001a*/ 	.short	(.L_7 - .L_6)
	.align		4
.L_6:
        /*001c*/ 	.word	index@(_Z22energyCalculatorKernelPhiiPfS0_S_)
        /*0020*/ 	.word	0x00000020


	//----- nvinfo : EIATTR_FRAME_SIZE
	.align		4
.L_7:
        /*0024*/ 	.byte	0x04, 0x11
        /*0026*/ 	.short	(.L_9 - .L_8)
	.align		4
.L_8:
        /*0028*/ 	.word	index@(_Z22energyCalculatorKernelPhiiPfS0_S_)
        /*002c*/ 	.word	0x00000000


	//----- nvinfo : EIATTR_REGCOUNT
	.align		4
.L_9:
        /*0030*/ 	.byte	0x04, 0x2f
        /*0032*/ 	.short	(.L_11 - .L_10)
	.align		4
.L_10:
        /*0034*/ 	.word	index@(_Z25seamsImportanceCalculatorPhPaii)
        /*0038*/ 	.word	0x0000000e


	//----- nvinfo : EIATTR_FRAME_SIZE
	.align		4
.L_11:
        /*003c*/ 	.byte	0x04, 0x11
        /*003e*/ 	.short	(.L_13 - .L_12)
	.align		4
.L_12:
        /*0040*/ 	.word	index@(_Z25seamsImportanceCalculatorPhPaii)
        /*0044*/ 	.word	0x00000000


	//----- nvinfo : EIATTR_REGCOUNT
	.align		4
.L_13:
        /*0048*/ 	.byte	0x04, 0x2f
        /*004a*/ 	.short	(.L_15 - .L_14)
	.align		4
.L_14:
        /*004c*/ 	.word	index@(_Z18transferDataKernelPhS_ii)
        /*0050*/ 	.word	0x00000008


	//----- nvinfo : EIATTR_FRAME_SIZE
	.align		4
.L_15:
        /*0054*/ 	.byte	0x04, 0x11
        /*0056*/ 	.short	(.L_17 - .L_16)
	.align		4
.L_16:
        /*0058*/ 	.word	index@(_Z18transferDataKernelPhS_ii)
        /*005c*/ 	.word	0x00000000


	//----- nvinfo : EIATTR_REGCOUNT
	.align		4
.L_17:
        /*0060*/ 	.byte	0x04, 0x2f
        /*0062*/ 	.short	(.L_19 - .L_18)
	.align		4
.L_18:
        /*0064*/ 	.word	index@(_Z14copyARowKernelPhS_ii)
        /*0068*/ 	.word	0x00000008


	//----- nvinfo : EIATTR_FRAME_SIZE
	.align		4
.L_19:
        /*006c*/ 	.byte	0x04, 0x11
        /*006e*/ 	.short	(.L_21 - .L_20)
	.align		4
.L_20:
        /*0070*/ 	.word	index@(_Z14copyARowKernelPhS_ii)
        /*0074*/ 	.word	0x00000000


	//----- nvinfo : EIATTR_REGCOUNT
	.align		4
.L_21:
        /*0078*/ 	.byte	0x04, 0x2f
        /*007a*/ 	.short	(.L_23 - .L_22)
	.align		4
.L_22:
        /*007c*/ 	.word	index@(_Z14findMinsKernelPhiS_S_)
        /*0080*/ 	.word	0x0000000c


	//----- nvinfo : EIATTR_FRAME_SIZE
	.align		4
.L_23:
        /*0084*/ 	.byte	0x04, 0x11
        /*0086*/ 	.short	(.L_25 - .L_24)
	.align		4
.L_24:
        /*0088*/ 	.word	index@(_Z14findMinsKernelPhiS_S_)
        /*008c*/ 	.word	0x00000000


	//----- nvinfo : EIATTR_MIN_STACK_SIZE
	.align		4
.L_25:
        /*0090*/ 	.byte	0x04, 0x12
        /*0092*/ 	.short	(.L_27 - .L_26)
	.align		4
.L_26:
        /*0094*/ 	.word	index@(_Z14findMinsKernelPhiS_S_)
        /*0098*/ 	.word	0x00000000


	//----- nvinfo : EIATTR_MIN_STACK_SIZE
	.align		4
.L_27:
        /*009c*/ 	.byte	0x04, 0x12
        /*009e*/ 	.short	(.L_29 - .L_28)
	.align		4
.L_28:
        /*00a0*/ 	.word	index@(_Z14copyARowKernelPhS_ii)
        /*00a4*/ 	.word	0x00000000


	//----- nvinfo : EIATTR_MIN_STACK_SIZE
	.align		4
.L_29:
        /*00a8*/ 	.byte	0x04, 0x12
        /*00aa*/ 	.short	(.L_31 - .L_30)
	.align		4
.L_30:
        /*00ac*/ 	.word	index@(_Z18transferDataKernelPhS_ii)
        /*00b0*/ 	.word	0x00000000


	//----- nvinfo : EIATTR_MIN_STACK_SIZE
	.align		4
.L_31:
        /*00b4*/ 	.byte	0x04, 0x12
        /*00b6*/ 	.short	(.L_33 - .L_32)
	.align		4
.L_32:
        /*00b8*/ 	.word	index@(_Z25seamsImportanceCalculatorPhPaii)
        /*00bc*/ 	.word	0x00000000


	//----- nvinfo : EIATTR_MIN_STACK_SIZE
	.align		4
.L_33:
        /*00c0*/ 	.byte	0x04, 0x12
        /*00c2*/ 	.short	(.L_35 - .L_34)
	.align		4
.L_34:
        /*00c4*/ 	.word	index@(_Z22energyCalculatorKernelPhiiPfS0_S_)
        /*00c8*/ 	.word	0x00000000


	//----- nvinfo : EIATTR_MIN_STACK_SIZE
	.align		4
.L_35:
        /*00cc*/ 	.byte	0x04, 0x12
        /*00ce*/ 	.short	(.L_37 - .L_36)
	.align		4
.L_36:
        /*00d0*/ 	.word	index@(_Z21convertRgb2GrayKernelPhiiS_)
        /*00d4*/ 	.word	0x00000000
.L_37:


//--------------------- .nv.compat                --------------------------
	.section	.nv.compat,"",@"SHT_CUDA_COMPAT_INFO"
	.align	4
        /*0000*/ 	.byte	0x02, 0x09, 0x00, 0x00, 0x02, 0x02, 0x01, 0x00, 0x02, 0x05, 0x05, 0x00, 0x03, 0x07, 0x01, 0x01
        /*0010*/ 	.byte	0x02, 0x03, 0x00, 0x00, 0x02, 0x06, 0x01, 0x00, 0x04, 0x0b, 0x08, 0x00, 0x01, 0x00, 0x00, 0x00
        /*0020*/ 	.byte	0x00, 0x00, 0x00, 0x00


//--------------------- .nv.info._Z14findMinsKernelPhiS_S_ --------------------------
	.section	.nv.info._Z14findMinsKernelPhiS_S_,"",@"SHT_CUDA_INFO"
	.sectionflags	@""
	.align	4


	//----- nvinfo : EIATTR_CUDA_API_VERSION
	.align		4
        /*0000*/ 	.byte	0x04, 0x37
        /*0002*/ 	.short	(.L_39 - .L_38)
.L_38:
        /*0004*/ 	.word	0x00000082


	//----- nvinfo : EIATTR_KPARAM_INFO
	.align		4
.L_39:
        /*0008*/ 	.byte	0x04, 0x17
        /*000a*/ 	.short	(.L_41 - .L_40)
.L_40:
        /*000c*/ 	.word	0x00000000
        /*0010*/ 	.short	0x0003
        /*0012*/ 	.short	0x0018
        /*0014*/ 	.byte	0x00, 0xf5, 0x21, 0x00


	//----- nvinfo : EIATTR_KPARAM_INFO
	.align		4
.L_41:
        /*0018*/ 	.byte	0x04, 0x17
        /*001a*/ 	.short	(.L_43 - .L_42)
.L_42:
        /*001c*/ 	.word	0x00000000
        /*0020*/ 	.short	0x0002
        /*0022*/ 	.short	0x0010
        /*0024*/ 	.byte	0x00, 0xf5, 0x21, 0x00


	//----- nvinfo : EIATTR_KPARAM_INFO
	.align		4
.L_43:
        /*0028*/ 	.byte	0x04, 0x17
        /*002a*/ 	.short	(.L_45 - .L_44)
.L_44:
        /*002c*/ 	.word	0x00000000
        /*0030*/ 	.short	0x0001
        /*0032*/ 	.short	0x0008
        /*0034*/ 	.byte	0x00, 0xf0, 0x11, 0x00


	//----- nvinfo : EIATTR_KPARAM_INFO
	.align		4
.L_45:
        /*0038*/ 	.byte	0x04, 0x17
        /*003a*/ 	.short	(.L_47 - .L_46)
.L_46:
        /*003c*/ 	.word	0x00000000
        /*0040*/ 	.short	0x0000
        /*0042*/ 	.short	0x0000
        /*0044*/ 	.byte	0x00, 0xf5, 0x21, 0x00


	//----- nvinfo : EIATTR_SPARSE_MMA_MASK
	.align		4
.L_47:
        /*0048*/ 	.byte	0x03, 0x50
        /*004a*/ 	.short	0x0000


	//----- nvinfo : EIATTR_MAXREG_COUNT
	.align		4
        /*004c*/ 	.byte	0x03, 0x1b
        /*004e*/ 	.short	0x00ff


	//----- nvinfo : EIATTR_NUM_BARRIERS
	.align		4
        /*0050*/ 	.byte	0x02, 0x4c
        /*0052*/ 	.byte	0x01
	.zero		1


	//----- nvinfo : EIATTR_MERCURY_ISA_VERSION
	.align		4
        /*0054*/ 	.byte	0x03, 0x5f
        /*0056*/ 	.short	0x0101


	//----- nvinfo : EIATTR_VRC_CTA_INIT_COUNT
	.align		4
        /*0058*/ 	.byte	0x02, 0x4a
	.zero		1
	.zero		1


	//----- nvinfo : EIATTR_EXIT_INSTR_OFFSETS
	.align		4
        /*005c*/ 	.byte	0x04, 0x1c
        /*005e*/ 	.short	(.L_49 - .L_48)


	//   ....[0]....
.L_48:
        /*0060*/ 	.word	0x00000210


	//   ....[1]....
        /*0064*/ 	.word	0x00000370


	//----- nvinfo : EIATTR_CRS_STACK_SIZE
	.align		4
.L_49:
        /*0068*/ 	.byte	0x04, 0x1e
        /*006a*/ 	.short	(.L_51 - .L_50)
.L_50:
        /*006c*/ 	.word	0x00000000


	//----- nvinfo : EIATTR_CBANK_PARAM_SIZE
	.align		4
.L_51:
        /*0070*/ 	.byte	0x03, 0x19
        /*0072*/ 	.short	0x0020


	//----- nvinfo : EIATTR_PARAM_CBANK
	.align		4
        /*0074*/ 	.byte	0x04, 0x0a
        /*0076*/ 	.short	(.L_53 - .L_52)
	.align		4
.L_52:
        /*0078*/ 	.word	index@(.nv.constant0._Z14findMinsKernelPhiS_S_)
        /*007c*/ 	.short	0x0380
        /*007e*/ 	.short	0x0020


	//----- nvinfo : EIATTR_SW_WAR
	.align		4
.L_53:
        /*0080*/ 	.byte	0x04, 0x36
        /*0082*/ 	.short	(.L_55 - .L_54)
.L_54:
        /*0084*/ 	.word	0x00000008
.L_55:


//--------------------- .nv.info._Z14copyARowKernelPhS_ii --------------------------
	.section	.nv.info._Z14copyARowKernelPhS_ii,"",@"SHT_CUDA_INFO"
	.sectionflags	@""
	.align	4


	//----- nvinfo : EIATTR_CUDA_API_VERSION
	.align		4
        /*0000*/ 	.byte	0x04, 0x37
        /*0002*/ 	.short	(.L_57 - .L_56)
.L_56:
        /*0004*/ 	.word	0x00000082


	//----- nvinfo : EIATTR_KPARAM_INFO
	.align		4
.L_57:
        /*0008*/ 	.byte	0x04, 0x17
        /*000a*/ 	.short	(.L_59 - .L_58)
.L_58:
        /*000c*/ 	.word	0x00000000
        /*0010*/ 	.short	0x0003
        /*0012*/ 	.short	0x0014
        /*0014*/ 	.byte	0x00, 0xf0, 0x11, 0x00


	//----- nvinfo : EIATTR_KPARAM_INFO
	.align		4
.L_59:
        /*0018*/ 	.byte	0x04, 0x17
        /*001a*/ 	.short	(.L_61 - .L_60)
.L_60:
        /*001c*/ 	.word	0x00000000
        /*0020*/ 	.short	0x0002
        /*0022*/ 	.short	0x0010
        /*0024*/ 	.byte	0x00, 0xf0, 0x11, 0x00


	//----- nvinfo : EIATTR_KPARAM_INFO
	.align		4
.L_61:
        /*0028*/ 	.byte	0x04, 0x17
        /*002a*/ 	.short	(.L_63 - .L_62)
.L_62:
        /*002c*/ 	.word	0x00000000
        /*0030*/ 	.short	0x0001
        /*0032*/ 	.short	0x0008
        /*0034*/ 	.byte	0x00, 0xf5, 0x21, 0x00


	//----- nvinfo : EIATTR_KPARAM_INFO
	.align		4
.L_63:
        /*0038*/ 	.byte	0x04, 0x17
        /*003a*/ 	.short	(.L_65 - .L_64)
.L_64:
        /*003c*/ 	.word	0x00000000
        /*0040*/ 	.short	0x0000
        /*0042*/ 	.short	0x0000
        /*0044*/ 	.byte	0x00, 0xf5, 0x21, 0x00


	//----- nvinfo : EIATTR_SPARSE_MMA_MASK
	.align		4
.L_65:
        /*0048*/ 	.byte	0x03, 0x50
        /*004a*/ 	.short	0x0000


	//----- nvinfo : EIATTR_MAXREG_COUNT
	.align		4
        /*004c*/ 	.byte	0x03, 0x1b
        /*004e*/ 	.short	0x00ff


	//----- nvinfo : EIATTR_MERCURY_ISA_VERSION
	.align		4
        /*0050*/ 	.byte	0x03, 0x5f
        /*0052*/ 	.short	0x0101


	//----- nvinfo : EIATTR_VRC_CTA_INIT_COUNT
	.align		4
        /*0054*/ 	.byte	0x02, 0x4a
	.zero		1
	.zero		1


	//----- nvinfo : EIATTR_EXIT_INSTR_OFFSETS
	.align		4
        /*0058*/ 	.byte	0x04, 0x1c
        /*005a*/ 	.short	(.L_67 - .L_66)


	//   ....[0]....
.L_66:
        /*005c*/ 	.word	0x00000080


	//   ....[1]....
        /*0060*/ 	.word	0x00000110


	//----- nvinfo : EIATTR_CBANK_PARAM_SIZE
	.align		4
.L_67:
        /*0064*/ 	.byte	0x03, 0x19
        /*0066*/ 	.short	0x0018


	//----- nvinfo : EIATTR_PARAM_CBANK
	.align		4
        /*0068*/ 	.byte	0x04, 0x0a
        /*006a*/ 	.short	(.L_69 - .L_68)
	.align		4
.L_68:
        /*006c*/ 	.word	index@(.nv.constant0._Z14copyARowKernelPhS_ii)
        /*0070*/ 	.short	0x0380
        /*0072*/ 	.short	0x0018


	//----- nvinfo : EIATTR_SW_WAR
	.align		4
.L_69:
        /*0074*/ 	.byte	0x04, 0x36
        /*0076*/ 	.short	(.L_71 - .L_70)
.L_70:
        /*0078*/ 	.word	0x00000008
.L_71:


//--------------------- .nv.info._Z18transferDataKernelPhS_ii --------------------------
	.section	.nv.info._Z18transferDataKernelPhS_ii,"",@"SHT_CUDA_INFO"
	.sectionflags	@""
	.align	4


	//----- nvinfo : EIATTR_CUDA_API_VERSION
	.align		4
        /*0000*/ 	.byte	0x04, 0x37
        /*0002*/ 	.short	(.L_73 - .L_72)
.L_72:
        /*0004*/ 	.word	0x00000082


	//----- nvinfo : EIATTR_KPARAM_INFO
	.align		4
.L_73:
        /*0008*/ 	.byte	0x04, 0x17
        /*000a*/ 	.short	(.L_75 - .L_74)
.L_74:
        /*000c*/ 	.word	0x00000000
        /*0010*/ 	.short	0x0003
        /*0012*/ 	.short	0x0014
        /*0014*/ 	.byte	0x00, 0xf0, 0x11, 0x00


	//----- nvinfo : EIATTR_KPARAM_INFO
	.align		4
.L_75:
        /*0018*/ 	.byte	0x04, 0x17
        /*001a*/ 	.short	(.L_77 - .L_76)
.L_76:
        /*001c*/ 	.word	0x00000000
        /*0020*/ 	.short	0x0002
        /*0022*/ 	.short	0x0010
        /*0024*/ 	.byte	0x00, 0xf0, 0x11, 0x00


	//----- nvinfo : EIATTR_KPARAM_INFO
	.align		4
.L_77:
        /*0028*/ 	.byte	0x04, 0x17
        /*002a*/ 	.short	(.L_79 - .L_78)
.L_78:
        /*002c*/ 	.word	0x00000000
        /*0030*/ 	.short	0x0001
        /*0032*/ 	.short	0x0008
        /*0034*/ 	.byte	0x00, 0xf5, 0x21, 0x00


	//----- nvinfo : EIATTR_KPARAM_INFO
	.align		4
.L_79:
        /*0038*/ 	.byte	0x04, 0x17
        /*003a*/ 	.short	(.L_81 - .L_80)
.L_80:
        /*003c*/ 	.word	0x00000000
        /*0040*/ 	.short	0x0000
        /*0042*/ 	.short	0x0000
        /*0044*/ 	.byte	0x00, 0xf5, 0x21, 0x00


	//----- nvinfo : EIATTR_SPARSE_MMA_MASK
	.align		4
.L_81:
        /*0048*/ 	.byte	0x03, 0x50
        /*004a*/ 	.short	0x0000


	//----- nvinfo : EIATTR_MAXREG_COUNT
	.align		4
        /*004c*/ 	.byte	0x03, 0x1b
        /*004e*/ 	.short	0x00ff


	//----- nvinfo : EIATTR_MERCURY_ISA_VERSION
	.align		4
        /*0050*/ 	.byte	0x03, 0x5f
        /*0052*/ 	.short	0x0101


	//----- nvinfo : EIATTR_VRC_CTA_INIT_COUNT
	.align		4
        /*0054*/ 	.byte	0x02, 0x4a
	.zero		1
	.zero		1


	//----- nvinfo : EIATTR_EXIT_INSTR_OFFSETS
	.align		4
        /*0058*/ 	.byte	0x04, 0x1c
        /*005a*/ 	.short	(.L_83 - .L_82)


	//   ....[0]....
.L_82:
        /*005c*/ 	.word	0x000000c0


	//   ....[1]....
        /*0060*/ 	.word	0x00000170


	//----- nvinfo : EIATTR_CBANK_PARAM_SIZE
	.align		4
.L_83:
        /*0064*/ 	.byte	0x03, 0x19
        /*0066*/ 	.short	0x0018


	//----- nvinfo : EIATTR_PARAM_CBANK
	.align		4
        /*0068*/ 	.byte	0x04, 0x0a
        /*006a*/ 	.short	(.L_85 - .L_84)
	.align		4
.L_84:
        /*006c*/ 	.word	index@(.nv.constant0._Z18transferDataKernelPhS_ii)
        /*0070*/ 	.short	0x0380
        /*0072*/ 	.short	0x0018


	//----- nvinfo : EIATTR_SW_WAR
	.align		4
.L_85:
        /*0074*/ 	.byte	0x04, 0x36
        /*0076*/ 	.short	(.L_87 - .L_86)
.L_86:
        /*0078*/ 	.word	0x00000008
.L_87:


//--------------------- .nv.info._Z25seamsImportanceCalculatorPhPaii --------------------------
	.section	.nv.info._Z25seamsImportanceCalculatorPhPaii,"",@"SHT_CUDA_INFO"
	.sectionflags	@""
	.align	4


	//----- nvinfo : EIATTR_CUDA_API_VERSION
	.align		4
        /*0000*/ 	.byte	0x04, 0x37
        /*0002*/ 	.short	(.L_89 - .L_88)
.L_88:
        /*0004*/ 	.word	0x00000082


	//----- nvinfo : EIATTR_KPARAM_INFO
	.align		4
.L_89:
        /*0008*/ 	.byte	0x04, 0x17
        /*000a*/ 	.short	(.L_91 - .L_90)
.L_90:
        /*000c*/ 	.word	0x00000000
        /*0010*/ 	.short	0x0003
        /*0012*/ 	.short	0x0014
        /*0014*/ 	.byte	0x00, 0xf0, 0x11, 0x00


	//----- nvinfo : EIATTR_KPARAM_INFO
	.align		4
.L_91:
        /*0018*/ 	.byte	0x04, 0x17
        /*001a*/ 	.short	(.L_93 - .L_92)
.L_92:
        /*001c*/ 	.word	0x00000000
        /*0020*/ 	.short	0x0002
        /*0022*/ 	.short	0x0010
        /*0024*/ 	.byte	0x00, 0xf0, 0x11, 0x00


	//----- nvinfo : EIATTR_KPARAM_INFO
	.align		4
.L_93:
        /*0028*/ 	.byte	0x04, 0x17
        /*002a*/ 	.short	(.L_95 - .L_94)
.L_94:
        /*002c*/ 	.word	0x00000000
        /*0030*/ 	.short	0x0001
        /*0032*/ 	.short	0x0008
        /*0034*/ 	.byte	0x00, 0xf5, 0x21, 0x00


	//----- nvinfo : EIATTR_KPARAM_INFO
	.align		4
.L_95:
        /*0038*/ 	.byte	0x04, 0x17
        /*003a*/ 	.short	(.L_97 - .L_96)
.L_96:
        /*003c*/ 	.word	0x00000000
        /*0040*/ 	.short	0x0000
        /*0042*/ 	.short	0x0000
        /*0044*/ 	.byte	0x00, 0xf5, 0x21, 0x00


	//----- nvinfo : EIATTR_SPARSE_MMA_MASK
	.align		4
.L_97:
        /*0048*/ 	.byte	0x03, 0x50
        /*004a*/ 	.short	0x0000


	//----- nvinfo : EIATTR_MAXREG_COUNT
	.align		4
        /*004c*/ 	.byte	0x03, 0x1b
        /*004e*/ 	.short	0x00ff


	//----- nvinfo : EIATTR_MERCURY_ISA_VERSION
	.align		4
        /*0050*/ 	.byte	0x03, 0x5f
        /*0052*/ 	.short	0x0101


	//----- nvinfo : EIATTR_VRC_CTA_INIT_COUNT
	.align		4
        /*0054*/ 	.byte	0x02, 0x4a
	.zero		1
	.zero		1


	//----- nvinfo : EIATTR_EXIT_INSTR_OFFSETS
	.align		4
        /*0058*/ 	.byte	0x04, 0x1c
        /*005a*/ 	.short	(.L_99 - .L_98)


	//   ....[0]....
.L_98:
        /*005c*/ 	.word	0x000000c0


	//   ....[1]....
        /*0060*/ 	.word	0x00000150


	//   ....[2]....
        /*0064*/ 	.word	0x00000290


	//   ....[3]....
        /*0068*/ 	.word	0x00000360


	//   ....[4]....
        /*006c*/ 	.word	0x000004c0


	//   ....[5]....
        /*0070*/ 	.word	0x00000560


	//   ....[6]....
        /*0074*/ 	.word	0x000006a0


	//----- nvinfo : EIATTR_CRS_STACK_SIZE
	.align		4
.L_99:
        /*0078*/ 	.byte	0x04, 0x1e
        /*007a*/ 	.short	(.L_101 - .L_100)
.L_100:
        /*007c*/ 	.word	0x00000000


	//----- nvinfo : EIATTR_CBANK_PARAM_SIZE
	.align		4
.L_101:
        /*0080*/ 	.byte	0x03, 0x19
        /*0082*/ 	.short	0x0018


	//----- nvinfo : EIATTR_PARAM_CBANK
	.align		4
        /*0084*/ 	.byte	0x04, 0x0a
        /*0086*/ 	.short	(.L_103 - .L_102)
	.align		4
.L_102:
        /*0088*/ 	.word	index@(.nv.constant0._Z25seamsImportanceCalculatorPhPaii)
        /*008c*/ 	.short	0x0380
        /*008e*/ 	.short	0x0018


	//----- nvinfo : EIATTR_SW_WAR
	.align		4
.L_103:
        /*0090*/ 	.byte	0x04, 0x36
        /*0092*/ 	.short	(.L_105 - .L_104)
.L_104:
        /*0094*/ 	.word	0x00000008
.L_105:


//--------------------- .nv.info._Z22energyCalculatorKernelPhiiPfS0_S_ --------------------------
	.section	.nv.info._Z22energyCalculatorKernelPhiiPfS0_S_,"",@"SHT_CUDA_INFO"
	.sectionflags	@""
	.align	4


	//----- nvinfo : EIATTR_CUDA_API_VERSION
	.align		4
        /*0000*/ 	.byte	0x04, 0x37
        /*0002*/ 	.short	(.L_107 - .L_106)
.L_106:
        /*0004*/ 	.word	0x00000082


	//----- nvinfo : EIATTR_KPARAM_INFO
	.align		4
.L_107:
        /*0008*/ 	.byte	0x04, 0x17
        /*000a*/ 	.short	(.L_109 - .L_108)
.L_108:
        /*000c*/ 	.word	0x00000000
        /*0010*/ 	.short	0x0005
        /*0012*/ 	.short	0x0020
        /*0014*/ 	.byte	0x00, 0xf5, 0x21, 0x00


	//----- nvinfo : EIATTR_KPARAM_INFO
	.align		4
.L_109:
        /*0018*/ 	.byte	0x04, 0x17
        /*001a*/ 	.short	(.L_111 - .L_110)
.L_110:
        /*001c*/ 	.word	0x00000000
        /*0020*/ 	.short	0x0004
        /*0022*/ 	.short	0x0018
        /*0024*/ 	.byte	0x00, 0xf5, 0x21, 0x00


	//----- nvinfo : EIATTR_KPARAM_INFO
	.align		4
.L_111:
        /*0028*/ 	.byte	0x04, 0x17
        /*002a*/ 	.short	(.L_113 - .L_112)
.L_112:
        /*002c*/ 	.word	0x00000000
        /*0030*/ 	.short	0x0003
        /*0032*/ 	.short	0x0010
        /*0034*/ 	.byte	0x00, 0xf5, 0x21, 0x00


	//----- nvinfo : EIATTR_KPARAM_INFO
	.align		4
.L_113:
        /*0038*/ 	.byte	0x04, 0x17
        /*003a*/ 	.short	(.L_115 - .L_114)
.L_114:
        /*003c*/ 	.word	0x00000000
        /*0040*/ 	.short	0x0002
        /*0042*/ 	.short	0x000c
        /*0044*/ 	.byte	0x00, 0xf0, 0x11, 0x00


	//----- nvinfo : EIATTR_KPARAM_INFO
	.align		4
.L_115:
        /*0048*/ 	.byte	0x04, 0x17
        /*004a*/ 	.short	(.L_117 - .L_116)
.L_116:
        /*004c*/ 	.word	0x00000000
        /*0050*/ 	.short	0x0001
        /*0052*/ 	.short	0x0008
        /*0054*/ 	.byte	0x00, 0xf0, 0x11, 0x00


	//----- nvinfo : EIATTR_KPARAM_INFO
	.align		4
.L_117:
        /*0058*/ 	.byte	0x04, 0x17
        /*005a*/ 	.short	(.L_119 - .L_118)
.L_118:
        /*005c*/ 	.word	0x00000000
        /*0060*/ 	.short	0x0000
        /*0062*/ 	.short	0x0000
        /*0064*/ 	.byte	0x00, 0xf5, 0x21, 0x00


	//----- nvinfo : EIATTR_SPARSE_MMA_MASK
	.align		4
.L_119:
        /*0068*/ 	.byte	0x03, 0x50
        /*006a*/ 	.short	0x0000


	//----- nvinfo : EIATTR_MAXREG_COUNT
	.align		4
        /*006c*/ 	.byte	0x03, 0x1b
        /*006e*/ 	.short	0x00ff


	//----- nvinfo : EIATTR_MERCURY_ISA_VERSION
	.align		4
        /*0070*/ 	.byte	0x03, 0x5f
        /*0072*/ 	.short	0x0101


	//----- nvinfo : EIATTR_VRC_CTA_INIT_COUNT
	.align		4
        /*0074*/ 	.byte	0x02, 0x4a
	.zero		1
	.zero		1


	//----- nvinfo : EIATTR_EXIT_INSTR_OFFSETS
	.align		4
        /*0078*/ 	.byte	0x04, 0x1c
        /*007a*/ 	.short	(.L_121 - .L_120)


	//   ....[0]....
.L_120:
        /*007c*/ 	.word	0x000000c0


	//   ....[1]....
        /*0080*/ 	.word	0x00000750


	//----- nvinfo : EIATTR_CBANK_PARAM_SIZE
	.align		4
.L_121:
        /*0084*/ 	.byte	0x03, 0x19
        /*0086*/ 	.short	0x0028


	//----- nvinfo : EIATTR_PARAM_CBANK
	.align		4
        /*0088*/ 	.byte	0x04, 0x0a
        /*008a*/ 	.short	(.L_123 - .L_122)
	.align		4
.L_122:
        /*008c*/ 	.word	index@(.nv.constant0._Z22energyCalculatorKernelPhiiPfS0_S_)
        /*0090*/ 	.short	0x0380
        /*0092*/ 	.short	0x0028


	//----- nvinfo : EIATTR_SW_WAR
	.align		4
.L_123:
        /*0094*/ 	.byte	0x04, 0x36
        /*0096*/ 	.short	(.L_125 - .L_124)
.L_124:
        /*0098*/ 	.word	0x00000008
.L_125:


//--------------------- .nv.info._Z21convertRgb2GrayKernelPhiiS_ --------------------------
	.section	.nv.info._Z21convertRgb2GrayKernelPhiiS_,"",@"SHT_CUDA_INFO"
	.sectionflags	@""
	.align	4


	//----- nvinfo : EIATTR_CUDA_API_VERSION
	.align		4
        /*0000*/ 	.byte	0x04, 0x37
        /*0002*/ 	.short	(.L_127 - .L_126)
.L_126:
        /*0004*/ 	.word	0x00000082


	//----- nvinfo : EIATTR_KPARAM_INFO
	.align		4
.L_127:
        /*0008*/ 	.byte	0x04, 0x17
        /*000a*/ 	.short	(.L_129 - .L_128)
.L_128:
        /*000c*/ 	.word	0x00000000
        /*0010*/ 	.short	0x0003
        /*0012*/ 	.short	0x0010
        /*0014*/ 	.byte	0x00, 0xf5, 0x21, 0x00


	//----- nvinfo : EIATTR_KPARAM_INFO
	.align		4
.L_129:
        /*0018*/ 	.byte	0x04, 0x17
        /*001a*/ 	.short	(.L_131 - .L_130)
.L_130:
        /*001c*/ 	.word	0x00000000
        /*0020*/ 	.short	0x0002
        /*0022*/ 	.short	0x000c
        /*0024*/ 	.byte	0x00, 0xf0, 0x11, 0x00


	//----- nvinfo : EIATTR_KPARAM_INFO
	.align		4
.L_131:
        /*0028*/ 	.byte	0x04, 0x17
        /*002a*/ 	.short	(.L_133 - .L_132)
.L_132:
        /*002c*/ 	.word	0x00000000
        /*0030*/ 	.short	0x0001
        /*0032*/ 	.short	0x0008
        /*0034*/ 	.byte	0x00, 0xf0, 0x11, 0x00


	//----- nvinfo : EIATTR_KPARAM_INFO
	.align		4
.L_133:
        /*0038*/ 	.byte	0x04, 0x17
        /*003a*/ 	.short	(.L_135 - .L_134)
.L_134:
        /*003c*/ 	.word	0x00000000
        /*0040*/ 	.short	0x0000
        /*0042*/ 	.short	0x0000
        /*0044*/ 	.byte	0x00, 0xf5, 0x21, 0x00


	//----- nvinfo : EIATTR_SPARSE_MMA_MASK
	.align		4
.L_135:
        /*0048*/ 	.byte	0x03, 0x50
        /*004a*/ 	.short	0x0000


	//----- nvinfo : EIATTR_MAXREG_COUNT
	.align		4
        /*004c*/ 	.byte	0x03, 0x1b
        /*004e*/ 	.short	0x00ff


	//----- nvinfo : EIATTR_MERCURY_ISA_VERSION
	.align		4
        /*0050*/ 	.byte	0x03, 0x5f
        /*0052*/ 	.short	0x0101


	//----- nvinfo : EIATTR_VRC_CTA_INIT_COUNT
	.align		4
        /*0054*/ 	.byte	0x02, 0x4a
	.zero		1
	.zero		1


	//----- nvinfo : EIATTR_EXIT_INSTR_OFFSETS
	.align		4
        /*0058*/ 	.byte	0x04, 0x1c
        /*005a*/ 	.short	(.L_137 - .L_136)


	//   ....[0]....
.L_136:
        /*005c*/ 	.word	0x000000c0


	//   ....[1]....
        /*0060*/ 	.word	0x00000270


	//----- nvinfo : EIATTR_CBANK_PARAM_SIZE
	.align		4
.L_137:
        /*0064*/ 	.byte	0x03, 0x19
        /*0066*/ 	.short	0x0018


	//----- nvinfo : EIATTR_PARAM_CBANK
	.align		4
        /*0068*/ 	.byte	0x04, 0x0a
        /*006a*/ 	.short	(.L_139 - .L_138)
	.align		4
.L_138:
        /*006c*/ 	.word	index@(.nv.constant0._Z21convertRgb2GrayKernelPhiiS_)
        /*0070*/ 	.short	0x0380
        /*0072*/ 	.short	0x0018


	//----- nvinfo : EIATTR_SW_WAR
	.align		4
.L_139:
        /*0074*/ 	.byte	0x04, 0x36
        /*0076*/ 	.short	(.L_141 - .L_140)
.L_140:
        /*0078*/ 	.word	0x00000008
.L_141:


//--------------------- .nv.callgraph             --------------------------
	.section	.nv.callgraph,"",@"SHT_CUDA_CALLGRAPH"
	.align	4
	.sectionentsize	8
	.align		4
        /*0000*/ 	.word	0x00000000
	.align		4
        /*0004*/ 	.word	0xffffffff
	.align		4
        /*0008*/ 	.word	0x00000000
	.align		4
        /*000c*/ 	.word	0xfffffffe
	.align		4
        /*0010*/ 	.word	0x00000000
	.align		4
        /*0014*/ 	.word	0xfffffffd
	.align		4
        /*0018*/ 	.word	0x00000000
	.align		4
        /*001c*/ 	.word	0xfffffffc


//--------------------- .nv.constant3             --------------------------
	.section	.nv.constant3,"a",@progbits
	.align	4
.nv.constant3:
	.type		dc_xSobel,@object
	.size		dc_xSobel,(dc_ySobel - dc_xSobel)
dc_xSobel:
	.zero		36
	.type		dc_ySobel,@object
	.size		dc_ySobel,(.L_1 - dc_ySobel)
dc_ySobel:
	.zero		36
.L_1:


//--------------------- .text._Z14findMinsKernelPhiS_S_ --------------------------
	.section	.text._Z14findMinsKernelPhiS_S_,"ax",@progbits
	.align	128
        .global         _Z14findMinsKernelPhiS_S_
        .type           _Z14findMinsKernelPhiS_S_,@function
        .size           _Z14findMinsKernelPhiS_S_,(.L_x_13 - _Z14findMinsKernelPhiS_S_)
        .other          _Z14findMinsKernelPhiS_S_,@"STO_CUDA_ENTRY STV_DEFAULT"
_Z14findMinsKernelPhiS_S_:
.text._Z14findMinsKernelPhiS_S_:
[----:B------:R-:W-:Y:S08]  /*0000*/  LDC R1, c[0x0][0x37c] ;  /* 0x0000df00ff017b82 */ /* 0x000ff00000000800 */
[----:B------:R-:W0:Y:S01]  /*0010*/  S2UR UR14, SR_CTAID.X ;  /* 0x00000000000e79c3 */ /* 0x000e220000002500 */
[----:B------:R-:W1:Y:S01]  /*0020*/  S2R R7, SR_TID.X ;  /* 0x0000000000077919 */ /* 0x000e620000002100 */
[----:B------:R-:W0:Y:S01]  /*0030*/  LDCU UR5, c[0x0][0x360] ;  /* 0x00006c00ff0577ac */ /* 0x000e220008000800 */
[----:B------:R-:W2:Y:S01]  /*0040*/  LDCU.64 UR6, c[0x0][0x380] ;  /* 0x00007000ff0677ac */ /* 0x000ea20008000a00 */
[----:B------:R-:W3:Y:S01]  /*0050*/  LDCU.64 UR12, c[0x0][0x358] ;  /* 0x00006b00ff0c77ac */ /* 0x000ee20008000a00 */
[----:B0-----:R-:W-:-:S04]  /*0060*/  UIMAD UR4, UR14, UR5, URZ ;  /* 0x000000050e0472a4 */ /* 0x001fc8000f8e02ff */
[----:B------:R-:W-:-:S06]  /*0070*/  USHF.L.U32 UR4, UR4, 0x1, URZ ;  /* 0x0000000104047899 */ /* 0x000fcc00080006ff */
[----:B-1----:R-:W-:-:S05]  /*0080*/  VIADD R6, R7, UR4 ;  /* 0x0000000407067c36 */ /* 0x002fca0008000000 */
[----:B--2---:R-:W-:-:S04]  /*0090*/  IADD3 R2, P0, PT, R6, UR6, RZ ;  /* 0x0000000606027c10 */ /* 0x004fc8000ff1e0ff */
[----:B---3--:R-:W-:-:S09]  /*00a0*/  LEA.HI.X.SX32 R3, R6, UR7, 0x1, P0 ;  /* 0x0000000706037c11 */ /* 0x008fd200080f0eff */
.L_x_2:
[----:B------:R-:W-:Y:S01]  /*00b0*/  ISETP.GE.U32.AND P0, PT, R7, UR5, PT ;  /* 0x0000000507007c0c */ /* 0x000fe2000bf06070 */
[----:B------:R-:W-:-:S12]  /*00c0*/  BSSY.RECONVERGENT B0, `(.L_x_0) ;  /* 0x000000e000007945 */ /* 0x000fd80003800200 */
[----:B0-----:R-:W-:Y:S05]  /*00d0*/  @P0 BRA `(.L_x_1) ;  /* 0x0000000000300947 */ /* 0x001fea0003800000 */
[----:B------:R-:W-:Y:S01]  /*00e0*/  IADD3 R4, P0, PT, R2, UR5, RZ ;  /* 0x0000000502047c10 */ /* 0x000fe2000ff1e0ff */
[----:B------:R-:W2:Y:S04]  /*00f0*/  LDG.E.U8 R0, desc[UR12][R2.64] ;  /* 0x0000000c02007981 */ /* 0x000ea8000c1e1100 */
[----:B------:R-:W-:-:S06]  /*0100*/  IMAD.X R5, RZ, RZ, R3, P0 ;  /* 0x000000ffff057224 */ /* 0x000fcc00000e0603 */
[----:B------:R-:W2:Y:S01]  /*0110*/  LDG.E.U8 R5, desc[UR12][R4.64] ;  /* 0x0000000c04057981 */ /* 0x000ea2000c1e1100 */
[----:B------:R-:W0:Y:S01]  /*0120*/  S2UR UR7, SR_CgaCtaId ;  /* 0x00000000000779c3 */ /* 0x000e220000008800 */
[----:B------:R-:W-:Y:S02]  /*0130*/  UMOV UR6, 0x400 ;  /* 0x0000040000067882 */ /* 0x000fe40000000000 */
[----:B0-----:R-:W-:Y:S01]  /*0140*/  ULEA UR6, UR7, UR6, 0x18 ;  /* 0x0000000607067291 */ /* 0x001fe2000f8ec0ff */
[----:B--2---:R-:W-:-:S13]  /*0150*/  ISETP.GT.U32.AND P0, PT, R0, R5, PT ;  /* 0x000000050000720c */ /* 0x004fda0003f04070 */
[----:B------:R-:W-:Y:S01]  /*0160*/  @P0 VIADD R0, R6, UR5 ;  /* 0x0000000506000c36 */ /* 0x000fe20008000000 */
[----:B------:R0:W-:Y:S04]  /*0170*/  @P0 STG.E.U8 desc[UR12][R2.64], R5 ;  /* 0x0000000502000986 */ /* 0x0001e8000c10110c */
[----:B------:R0:W-:Y:S04]  /*0180*/  @P0 STS.U8 [UR6], R0 ;  /* 0x00000000ff000988 */ /* 0x0001e80008000006 */
[----:B------:R0:W-:Y:S02]  /*0190*/  @!P0 STS.U8 [UR6], R6 ;  /* 0x00000006ff008988 */ /* 0x0001e40008000006 */
.L_x_1:
[----:B------:R-:W-:Y:S05]  /*01a0*/  BSYNC.RECONVERGENT B0 ;  /* 0x0000000000007941 */ /* 0x000fea0003800200 */
.L_x_0:
[----:B------:R-:W-:Y:S01]  /*01b0*/  BAR.SYNC.DEFER_BLOCKING 0x0 ;  /* 0x0000000000007b1d */ /* 0x000fe20000010000 */
[----:B------:R-:W-:Y:S02]  /*01c0*/  UISETP.GT.U32.AND UP0, UPT, UR5, 0x1, UPT ;  /* 0x000000010500788c */ /* 0x000fe4000bf04070 */
[----:B------:R-:W-:-:S07]  /*01d0*/  USHF.R.U32.HI UR6, URZ, 0x1, UR5 ;  /* 0x00000001ff067899 */ /* 0x000fce0008011605 */
[----:B------:R-:W-:Y:S01]  /*01e0*/  UMOV UR5, UR6 ;  /* 0x0000000600057c82 */ /* 0x000fe20008000000 */
[----:B------:R-:W-:Y:S05]  /*01f0*/  BRA.U UP0, `(.L_x_2) ;  /* 0xfffffffd00ac7547 */ /* 0x000fea000b83ffff */
[----:B------:R-:W-:-:S13]  /*0200*/  ISETP.NE.AND P0, PT, R7, RZ, PT ;  /* 0x000000ff0700720c */ /* 0x000fda0003f05270 */
[----:B------:R-:W-:Y:S05]  /*0210*/  @P0 EXIT ;  /* 0x000000000000094d */ /* 0x000fea0003800000 */
[----:B------:R-:W1:Y:S01]  /*0220*/  LDCU.64 UR6, c[0x0][0x380] ;  /* 0x00007000ff0677ac */ /* 0x000e620008000a00 */
[----:B------:R-:W2:Y:S01]  /*0230*/  LDCU.128 UR8, c[0x0][0x390] ;  /* 0x00007200ff0877ac */ /* 0x000ea20008000c00 */
[----:B-1----:R-:W-:-:S04]  /*0240*/  UIADD3 UR5, UP0, UPT, UR4, UR6, URZ ;  /* 0x0000000604057290 */ /* 0x002fc8000ff1e0ff */
[----:B------:R-:W-:Y:S02]  /*0250*/  ULEA.HI.X.SX32 UR6, UR4, UR7, 0x1, UP0 ;  /* 0x0000000704067291 */ /* 0x000fe400080f0eff */
[----:B0-----:R-:W-:-:S04]  /*0260*/  MOV R2, UR5 ;  /* 0x0000000500027c02 */ /* 0x001fc80008000f00 */
[----:B------:R-:W-:-:S05]  /*0270*/  IMAD.U32 R3, RZ, RZ, UR6 ;  /* 0x00000006ff037e24 */ /* 0x000fca000f8e00ff */
[----:B------:R0:W3:Y:S01]  /*0280*/  LDG.E.U8 R7, desc[UR12][R2.64] ;  /* 0x0000000c02077981 */ /* 0x0000e2000c1e1100 */
[----:B------:R-:W1:Y:S01]  /*0290*/  S2UR UR6, SR_CgaCtaId ;  /* 0x00000000000679c3 */ /* 0x000e620000008800 */
[----:B------:R-:W-:Y:S01]  /*02a0*/  UMOV UR5, 0x400 ;  /* 0x0000040000057882 */ /* 0x000fe20000000000 */
[----:B--2---:R-:W-:-:S04]  /*02b0*/  UIADD3 UR7, UP0, UPT, UR14, UR8, URZ ;  /* 0x000000080e077290 */ /* 0x004fc8000ff1e0ff */
[----:B------:R-:W-:Y:S02]  /*02c0*/  UIADD3.X UR8, UPT, UPT, URZ, UR9, URZ, UP0, !UPT ;  /* 0x00000009ff087290 */ /* 0x000fe400087fe4ff */
[----:B------:R-:W-:-:S04]  /*02d0*/  IMAD.U32 R4, RZ, RZ, UR7 ;  /* 0x00000007ff047e24 */ /* 0x000fc8000f8e00ff */
[----:B------:R-:W-:Y:S01]  /*02e0*/  IMAD.U32 R5, RZ, RZ, UR8 ;  /* 0x00000008ff057e24 */ /* 0x000fe2000f8e00ff */
[----:B-1----:R-:W-:-:S09]  /*02f0*/  ULEA UR5, UR6, UR5, 0x18 ;  /* 0x0000000506057291 */ /* 0x002fd2000f8ec0ff */
[----:B------:R-:W1:Y:S01]  /*0300*/  LDS.U8 R9, [UR5] ;  /* 0x00000005ff097984 */ /* 0x000e620008000000 */
[----:B------:R-:W-:-:S04]  /*0310*/  UIADD3 UR5, UP1, UPT, UR14, UR10, URZ ;  /* 0x0000000a0e057290 */ /* 0x000fc8000ff3e0ff */
[----:B------:R-:W-:Y:S02]  /*0320*/  UIADD3.X UR6, UPT, UPT, URZ, UR11, URZ, UP1, !UPT ;  /* 0x0000000bff067290 */ /* 0x000fe40008ffe4ff */
[----:B0-----:R-:W-:-:S04]  /*0330*/  MOV R2, UR5 ;  /* 0x0000000500027c02 */ /* 0x001fc80008000f00 */
[----:B------:R-:W-:Y:S01]  /*0340*/  MOV R3, UR6 ;  /* 0x0000000600037c02 */ /* 0x000fe20008000f00 */
[----:B---3--:R-:W-:Y:S04]  /*0350*/  STG.E.U8 desc[UR12][R4.64], R7 ;  /* 0x0000000704007986 */ /* 0x008fe8000c10110c */
[----:B-1----:R-:W-:Y:S01]  /*0360*/  STG.E.U8 desc[UR12][R2.64], R9 ;  /* 0x0000000902007986 */ /* 0x002fe2000c10110c */
[----:B------:R-:W-:Y:S05]  /*0370*/  EXIT ;  /* 0x000000000000794d */ /* 0x000fea0003800000 */
.L_x_3:
[----:B------:R-:W-:-:S00]  /*0380*/  BRA `(.L_x_3) ;  /* 0xfffffffc00fc7947 */ /* 0x000fc0000383ffff */
[----:B------:R-:W-:-:S00]  /*0390*/  NOP ;  /* 0x0000000000007918 */ /* 0x000fc00000000000 */
        /* <DEDUP_REMOVED lines=14> */
.L_x_13:


//--------------------- .text._Z14copyARowKernelPhS_ii --------------------------
	.section	.text._Z14copyARowKernelPhS_ii,"ax",@progbits
	.align	128
        .global         _Z14copyARowKernelPhS_ii
        .type           _Z14copyARowKernelPhS_ii,@function
        .size           _Z14copyARowKernelPhS_ii,(.L_x_14 - _Z14copyARowKernelPhS_ii)
        .other          _Z14copyARowKernelPhS_ii,@"STO_CUDA_ENTRY STV_DEFAULT"
_Z14copyARowKernelPhS_ii:
.text._Z14copyARowKernelPhS_ii:
[----:B------:R-:W-:Y:S01]  /*0000*/  LDC R1, c[0x0][0x37c] ;  /* 0x0000df00ff017b82 */ /* 0x000fe20000000800 */
[----:B------:R-:W0:Y:S07]  /*0010*/  S2R R3, SR_TID.X ;  /* 0x0000000000037919 */ /* 0x000e2e0000002100 */
[----:B------:R-:W0:Y:S01]  /*0020*/  S2UR UR4, SR_CTAID.X ;  /* 0x00000000000479c3 */ /* 0x000e220000002500 */
[----:B------:R-:W1:Y:S07]  /*0030*/  LDCU.64 UR6, c[0x0][0x390] ;  /* 0x00007200ff0677ac */ /* 0x000e6e0008000a00 */
[----:B------:R-:W0:Y:S02]  /*0040*/  LDC R0, c[0x0][0x360] ;  /* 0x0000d800ff007b82 */ /* 0x000e240000000800 */
[----:B0-----:R-:W-:-:S04]  /*0050*/  IMAD R0, R0, UR4, R3 ;  /* 0x0000000400007c24 */ /* 0x001fc8000f8e0203 */
[----:B-1----:R-:W-:-:S05]  /*0060*/  VIADD R3, R0, UR6 ;  /* 0x0000000600037c36 */ /* 0x002fca0008000000 */
[----:B------:R-:W-:-:S13]  /*0070*/  ISETP.GE.AND P0, PT, R3, UR7, PT ;  /* 0x0000000703007c0c */ /* 0x000fda000bf06270 */
[----:B------:R-:W-:Y:S05]  /*0080*/  @P0 EXIT ;  /* 0x000000000000094d */ /* 0x000fea0003800000 */
[----:B------:R-:W0:Y:S01]  /*0090*/  LDCU.128 UR8, c[0x0][0x380] ;  /* 0x00007000ff0877ac */ /* 0x000e220008000c00 */
[----:B------:R-:W1:Y:S01]  /*00a0*/  LDCU.64 UR4, c[0x0][0x358] ;  /* 0x00006b00ff0477ac */ /* 0x000e620008000a00 */
[----:B0-----:R-:W-:-:S04]  /*00b0*/  IADD3 R2, P0, PT, R3, UR10, RZ ;  /* 0x0000000a03027c10 */ /* 0x001fc8000ff1e0ff */
[----:B------:R-:W-:-:S06]  /*00c0*/  LEA.HI.X.SX32 R3, R3, UR11, 0x1, P0 ;  /* 0x0000000b03037c11 */ /* 0x000fcc00080f0eff */
[----:B-1----:R-:W2:Y:S01]  /*00d0*/  LDG.E.U8 R3, desc[UR4][R2.64] ;  /* 0x0000000402037981 */ /* 0x002ea2000c1e1100 */
[----:B------:R-:W-:-:S04]  /*00e0*/  IADD3 R4, P0, PT, R0, UR8, RZ ;  /* 0x0000000800047c10 */ /* 0x000fc8000ff1e0ff */
[----:B------:R-:W-:-:S05]  /*00f0*/  LEA.HI.X.SX32 R5, R0, UR9, 0x1, P0 ;  /* 0x0000000900057c11 */ /* 0x000fca00080f0eff */
[----:B--2---:R-:W-:Y:S01]  /*0100*/  STG.E.U8 desc[UR4][R4.64], R3 ;  /* 0x0000000304007986 */ /* 0x004fe2000c101104 */
[----:B------:R-:W-:Y:S05]  /*0110*/  EXIT ;  /* 0x000000000000794d */ /* 0x000fea0003800000 */
.L_x_4:
        /* <DEDUP_REMOVED lines=14> */
.L_x_14:


//--------------------- .text._Z18transferDataKernelPhS_ii --------------------------
	.section	.text._Z18transferDataKernelPhS_ii,"ax",@progbits
	.align	128
        .global         _Z18transferDataKernelPhS_ii
        .type           _Z18transferDataKernelPhS_ii,@function
        .size           _Z18transferDataKernelPhS_ii,(.L_x_15 - _Z18transferDataKernelPhS_ii)
        .other          _Z18transferDataKernelPhS_ii,@"STO_CUDA_ENTRY STV_DEFAULT"
_Z18transferDataKernelPhS_ii:
.text._Z18transferDataKernelPhS_ii:
[----:B------:R-:W-:Y:S01]  /*0000*/  LDC R1, c[0x0][0x37c] ;  /* 0x0000df00ff017b82 */ /* 0x000fe20000000800 */
[----:B------:R-:W0:Y:S07]  /*0010*/  S2R R3, SR_TID.Y ;  /* 0x0000000000037919 */ /* 0x000e2e0000002200 */
[----:B------:R-:W0:Y:S01]  /*0020*/  S2UR UR4, SR_CTAID.Y ;  /* 0x00000000000479c3 */ /* 0x000e220000002600 */
[----:B------:R-:W1:Y:S01]  /*0030*/  LDCU.64 UR6, c[0x0][0x390] ;  /* 0x00007200ff0677ac */ /* 0x000e620008000a00 */
[----:B------:R-:W2:Y:S06]  /*0040*/  S2R R5, SR_TID.X ;  /* 0x0000000000057919 */ /* 0x000eac0000002100 */
[----:B------:R-:W0:Y:S08]  /*0050*/  LDC R0, c[0x0][0x364] ;  /* 0x0000d900ff007b82 */ /* 0x000e300000000800 */
[----:B------:R-:W2:Y:S08]  /*0060*/  S2UR UR5, SR_CTAID.X ;  /* 0x00000000000579c3 */ /* 0x000eb00000002500 */
[----:B------:R-:W2:Y:S01]  /*0070*/  LDC R2, c[0x0][0x360] ;  /* 0x0000d800ff027b82 */ /* 0x000ea20000000800 */
[----:B0-----:R-:W-:-:S05]  /*0080*/  IMAD R0, R0, UR4, R3 ;  /* 0x0000000400007c24 */ /* 0x001fca000f8e0203 */
[----:B-1----:R-:W-:Y:S01]  /*0090*/  ISETP.GE.AND P0, PT, R0, UR7, PT ;  /* 0x0000000700007c0c */ /* 0x002fe2000bf06270 */
[----:B--2---:R-:W-:-:S05]  /*00a0*/  IMAD R3, R2, UR5, R5 ;  /* 0x0000000502037c24 */ /* 0x004fca000f8e0205 */
[----:B------:R-:W-:-:S13]  /*00b0*/  ISETP.GE.OR P0, PT, R3, UR6, P0 ;  /* 0x0000000603007c0c */ /* 0x000fda0008706670 */
[----:B------:R-:W-:Y:S05]  /*00c0*/  @P0 EXIT ;  /* 0x000000000000094d */ /* 0x000fea0003800000 */
[----:B------:R-:W0:Y:S01]  /*00d0*/  LDCU.128 UR8, c[0x0][0x380] ;  /* 0x00007000ff0877ac */ /* 0x000e220008000c00 */
[----:B------:R-:W-:Y:S01]  /*00e0*/  IMAD R0, R0, UR6, R3 ;  /* 0x0000000600007c24 */ /* 0x000fe2000f8e0203 */
[----:B------:R-:W1:Y:S04]  /*00f0*/  LDCU.64 UR4, c[0x0][0x358] ;  /* 0x00006b00ff0477ac */ /* 0x000e680008000a00 */
[----:B------:R-:W-:Y:S02]  /*0100*/  SHF.R.S32.HI R5, RZ, 0x1f, R0 ;  /* 0x0000001fff057819 */ /* 0x000fe40000011400 */
[----:B0-----:R-:W-:-:S04]  /*0110*/  IADD3 R2, P0, PT, R0, UR10, RZ ;  /* 0x0000000a00027c10 */ /* 0x001fc8000ff1e0ff */
[----:B------:R-:W-:-:S06]  /*0120*/  IADD3.X R3, PT, PT, R5, UR11, RZ, P0, !PT ;  /* 0x0000000b05037c10 */ /* 0x000fcc00087fe4ff */
[----:B-1----:R-:W2:Y:S01]  /*0130*/  LDG.E.U8 R3, desc[UR4][R2.64] ;  /* 0x0000000402037981 */ /* 0x002ea2000c1e1100 */
[----:B------:R-:W-:-:S04]  /*0140*/  IADD3 R4, P0, PT, R0, UR8, RZ ;  /* 0x0000000800047c10 */ /* 0x000fc8000ff1e0ff */
[----:B------:R-:W-:-:S05]  /*0150*/  IADD3.X R5, PT, PT, R5, UR9, RZ, P0, !PT ;  /* 0x0000000905057c10 */ /* 0x000fca00087fe4ff */
[----:B--2---:R-:W-:Y:S01]  /*0160*/  STG.E.U8 desc[UR4][R4.64], R3 ;  /* 0x0000000304007986 */ /* 0x004fe2000c101104 */
[----:B------:R-:W-:Y:S05]  /*0170*/  EXIT ;  /* 0x000000000000794d */ /* 0x000fea0003800000 */
.L_x_5:
        /* <DEDUP_REMOVED lines=16> */
.L_x_15:


//--------------------- .text._Z25seamsImportanceCalculatorPhPaii --------------------------
	.section	.text._Z25seamsImportanceCalculatorPhPaii,"ax",@progbits
	.align	128
        .global         _Z25seamsImportanceCalculatorPhPaii
        .type           _Z25seamsImportanceCalculatorPhPaii,@function
        .size           _Z25seamsImportanceCalculatorPhPaii,(.L_x_16 - _Z25seamsImportanceCalculatorPhPaii)
        .other          _Z25seamsImportanceCalculatorPhPaii,@"STO_CUDA_ENTRY STV_DEFAULT"
_Z25seamsImportanceCalculatorPhPaii:
.text._Z25seamsImportanceCalculatorPhPaii:
[----:B------:R-:W-:Y:S01]  /*0000*/  LDC R1, c[0x0][0x37c] ;  /* 0x0000df00ff017b82 */ /* 0x000fe20000000800 */
[----:B------:R-:W0:Y:S07]  /*0010*/  S2R R5, SR_TID.Y ;  /* 0x0000000000057919 */ /* 0x000e2e0000002200 */
[----:B------:R-:W0:Y:S01]  /*0020*/  S2UR UR4, SR_CTAID.Y ;  /* 0x00000000000479c3 */ /* 0x000e220000002600 */
[----:B------:R-:W1:Y:S07]  /*0030*/  S2R R4, SR_TID.X ;  /* 0x0000000000047919 */ /* 0x000e6e0000002100 */
[----:B------:R-:W0:Y:S08]  /*0040*/  LDC R0, c[0x0][0x364] ;  /* 0x0000d900ff007b82 */ /* 0x000e300000000800 */
[----:B------:R-:W1:Y:S08]  /*0050*/  S2UR UR5, SR_CTAID.X ;  /* 0x00000000000579c3 */ /* 0x000e700000002500 */
[----:B------:R-:W1:Y:S08]  /*0060*/  LDC R7, c[0x0][0x360] ;  /* 0x0000d800ff077b82 */ /* 0x000e700000000800 */
[----:B------:R-:W2:Y:S01]  /*0070*/  LDC.64 R2, c[0x0][0x390] ;  /* 0x0000e400ff027b82 */ /* 0x000ea20000000a00 */
[----:B0-----:R-:W-:-:S02]  /*0080*/  IMAD R0, R0, UR4, R5 ;  /* 0x0000000400007c24 */ /* 0x001fc4000f8e0205 */
[----:B-1----:R-:W-:-:S03]  /*0090*/  IMAD R7, R7, UR5, R4 ;  /* 0x0000000507077c24 */ /* 0x002fc6000f8e0204 */
[----:B--2---:R-:W-:-:S04]  /*00a0*/  ISETP.GE.AND P0, PT, R0, R3, PT ;  /* 0x000000030000720c */ /* 0x004fc80003f06270 */
[----:B------:R-:W-:-:S13]  /*00b0*/  ISETP.GE.OR P0, PT, R7, R2, P0 ;  /* 0x000000020700720c */ /* 0x000fda0000706670 */
[----:B------:R-:W-:Y:S05]  /*00c0*/  @P0 EXIT ;  /* 0x000000000000094d */ /* 0x000fea0003800000 */
[----:B------:R-:W-:Y:S01]  /*00d0*/  IMAD R3, R0, R2, R7 ;  /* 0x0000000200037224 */ /* 0x000fe200078e0207 */
[----:B------:R-:W0:Y:S03]  /*00e0*/  LDCU.64 UR4, c[0x0][0x358] ;  /* 0x00006b00ff0477ac */ /* 0x000e260008000a00 */
[----:B------:R-:W-:-:S05]  /*00f0*/  IMAD.IADD R9, R3, 0x1, -R2 ;  /* 0x0000000103097824 */ /* 0x000fca00078e0a02 */
[----:B------:R-:W-:-:S13]  /*0100*/  ISETP.GT.AND P0, PT, R9, -0x1, PT ;  /* 0xffffffff0900780c */ /* 0x000fda0003f04270 */
[----:B------:R-:W1:Y:S02]  /*0110*/  @!P0 LDC.64 R4, c[0x0][0x388] ;  /* 0x0000e200ff048b82 */ /* 0x000e640000000a00 */
[----:B-1----:R-:W-:-:S04]  /*0120*/  @!P0 IADD3 R4, P1, PT, R3, R4, RZ ;  /* 0x0000000403048210 */ /* 0x002fc80007f3e0ff */
[----:B------:R-:W-:-:S05]  /*0130*/  @!P0 LEA.HI.X.SX32 R5, R3, R5, 0x1, P1 ;  /* 0x0000000503058211 */ /* 0x000fca00008f0eff */
[----:B0-----:R0:W-:Y:S01]  /*0140*/  @!P0 STG.E.U8 desc[UR4][R4.64], RZ ;  /* 0x000000ff04008986 */ /* 0x0011e2000c101104 */
[----:B------:R-:W-:Y:S05]  /*0150*/  @!P0 EXIT ;  /* 0x000000000000894d */ /* 0x000fea0003800000 */
[----:B------:R-:W-:-:S13]  /*0160*/  ISETP.NE.AND P0, PT, R7, RZ, PT ;  /* 0x000000ff0700720c */ /* 0x000fda0003f05270 */
[----:B------:R-:W-:Y:S05]  /*0170*/  @P0 BRA `(.L_x_6) ;  /* 0x00000000007c0947 */ /* 0x000fea0003800000 */
[----:B------:R-:W0:Y:S02]  /*0180*/  LDC.64 R10, c[0x0][0x380] ;  /* 0x0000e000ff0a7b82 */ /* 0x000e240000000a00 */
[----:B0-----:R-:W-:-:S05]  /*0190*/  IADD3 R4, P0, PT, R9, R10, RZ ;  /* 0x0000000a09047210 */ /* 0x001fca0007f1e0ff */
[----:B------:R-:W-:-:S05]  /*01a0*/  IMAD.X R5, RZ, RZ, R11, P0 ;  /* 0x000000ffff057224 */ /* 0x000fca00000e060b */
[----:B------:R-:W2:Y:S04]  /*01b0*/  LDG.E.U8 R0, desc[UR4][R4.64] ;  /* 0x0000000404007981 */ /* 0x000ea8000c1e1100 */
[----:B------:R-:W2:Y:S02]  /*01c0*/  LDG.E.U8 R7, desc[UR4][R4.64+0x1] ;  /* 0x0000010404077981 */ /* 0x000ea4000c1e1100 */
[----:B--2---:R-:W-:-:S13]  /*01d0*/  ISETP.GE.U32.AND P0, PT, R0, R7, PT ;  /* 0x000000070000720c */ /* 0x004fda0003f06070 */
[----:B------:R-:W-:Y:S05]  /*01e0*/  @P0 BRA `(.L_x_7) ;  /* 0x00000000002c0947 */ /* 0x000fea0003800000 */
[----:B------:R-:W-:Y:S01]  /*01f0*/  IADD3 R4, P0, PT, R3, R10, RZ ;  /* 0x0000000a03047210 */ /* 0x000fe20007f1e0ff */
[----:B------:R-:W0:Y:S01]  /*0200*/  LDCU.64 UR6, c[0x0][0x388] ;  /* 0x00007100ff0677ac */ /* 0x000e220008000a00 */
[----:B------:R-:W-:-:S05]  /*0210*/  SHF.R.S32.HI R6, RZ, 0x1f, R3 ;  /* 0x0000001fff067819 */ /* 0x000fca0000011403 */
[----:B------:R-:W-:-:S05]  /*0220*/  IMAD.X R5, R6, 0x1, R11, P0 ;  /* 0x0000000106057824 */ /* 0x000fca00000e060b */
[----:B------:R-:W2:Y:S01]  /*0230*/  LDG.E.U8 R7, desc[UR4][R4.64] ;  /* 0x0000000404077981 */ /* 0x000ea2000c1e1100 */
[----:B0-----:R-:W-:-:S04]  /*0240*/  IADD3 R2, P0, PT, R3, UR6, RZ ;  /* 0x0000000603027c10 */ /* 0x001fc8000ff1e0ff */
[----:B------:R-:W-:Y:S01]  /*0250*/  IADD3.X R3, PT, PT, R6, UR7, RZ, P0, !PT ;  /* 0x0000000706037c10 */ /* 0x000fe200087fe4ff */
[----:B--2---:R-:W-:-:S05]  /*0260*/  IMAD.IADD R7, R0, 0x1, R7 ;  /* 0x0000000100077824 */ /* 0x004fca00078e0207 */
[----:B------:R-:W-:Y:S04]  /*0270*/  STG.E.U8 desc[UR4][R4.64], R7 ;  /* 0x0000000704007986 */ /* 0x000fe8000c101104 */
[----:B------:R-:W-:Y:S01]  /*0280*/  STG.E.U8 desc[UR4][R2.64], RZ ;  /* 0x000000ff02007986 */ /* 0x000fe2000c101104 */
[----:B------:R-:W-:Y:S05]  /*0290*/  EXIT ;  /* 0x000000000000794d */ /* 0x000fea0003800000 */
.L_x_7:
[----:B------:R-:W-:Y:S01]  /*02a0*/  IADD3 R4, P0, PT, R3, R10, RZ ;  /* 0x0000000a03047210 */ /* 0x000fe20007f1e0ff */
[----:B------:R-:W0:Y:S01]  /*02b0*/  LDCU.64 UR6, c[0x0][0x388] ;  /* 0x00007100ff0677ac */ /* 0x000e220008000a00 */
[----:B------:R-:W-:-:S05]  /*02c0*/  SHF.R.S32.HI R6, RZ, 0x1f, R3 ;  /* 0x0000001fff067819 */ /* 0x000fca0000011403 */
[----:B------:R-:W-:-:S05]  /*02d0*/  IMAD.X R5, R6, 0x1, R11, P0 ;  /* 0x0000000106057824 */ /* 0x000fca00000e060b */
[----:B------:R-:W2:Y:S01]  /*02e0*/  LDG.E.U8 R0, desc[UR4][R4.64] ;  /* 0x0000000404007981 */ /* 0x000ea2000c1e1100 */
[----:B------:R-:W-:Y:S01]  /*02f0*/  IMAD.MOV.U32 R8, RZ, RZ, 0x1 ;  /* 0x00000001ff087424 */ /* 0x000fe200078e00ff */
[----:B0-----:R-:W-:-:S04]  /*0300*/  IADD3 R2, P0, PT, R3, UR6, RZ ;  /* 0x0000000603027c10 */ /* 0x001fc8000ff1e0ff */
[----:B------:R-:W-:Y:S01]  /*0310*/  IADD3.X R3, PT, PT, R6, UR7, RZ, P0, !PT ;  /* 0x0000000706037c10 */ /* 0x000fe200087fe4ff */
[--C-:B--2---:R-:W-:Y:S01]  /*0320*/  IMAD.IADD R7, R7, 0x1, R0.reuse ;  /* 0x0000000107077824 */ /* 0x104fe200078e0200 */
[----:B------:R-:W-:-:S04]  /*0330*/  PRMT R0, R8, 0x7610, R0 ;  /* 0x0000761008007816 */ /* 0x000fc80000000000 */
[----:B------:R-:W-:Y:S04]  /*0340*/  STG.E.U8 desc[UR4][R4.64], R7 ;  /* 0x0000000704007986 */ /* 0x000fe8000c101104 */
[----:B------:R-:W-:Y:S01]  /*0350*/  STG.E.U8 desc[UR4][R2.64], R0 ;  /* 0x0000000002007986 */ /* 0x000fe2000c101104 */
[----:B------:R-:W-:Y:S05]  /*0360*/  EXIT ;  /* 0x000000000000794d */ /* 0x000fea0003800000 */
.L_x_6:
[----:B------:R-:W-:-:S05]  /*0370*/  VIADD R0, R2, 0xffffffff ;  /* 0xffffffff02007836 */ /* 0x000fca0000000000 */
[----:B------:R-:W-:-:S13]  /*0380*/  ISETP.NE.AND P0, PT, R7, R0, PT ;  /* 0x000000000700720c */ /* 0x000fda0003f05270 */
[----:B------:R-:W-:Y:S05]  /*0390*/  @P0 BRA `(.L_x_8) ;  /* 0x0000000000740947 */ /* 0x000fea0003800000 */
[----:B------:R-:W0:Y:S02]  /*03a0*/  LDCU.64 UR6, c[0x0][0x380] ;  /* 0x00007000ff0677ac */ /* 0x000e240008000a00 */
[----:B0-----:R-:W-:-:S05]  /*03b0*/  IADD3 R4, P0, PT, R9, UR6, RZ ;  /* 0x0000000609047c10 */ /* 0x001fca000ff1e0ff */
[----:B------:R-:W-:-:S05]  /*03c0*/  IMAD.X R5, RZ, RZ, UR7, P0 ;  /* 0x00000007ff057e24 */ /* 0x000fca00080e06ff */
[----:B------:R-:W2:Y:S04]  /*03d0*/  LDG.E.U8 R0, desc[UR4][R4.64+-0x1] ;  /* 0xffffff0404007981 */ /* 0x000ea8000c1e1100 */
[----:B------:R-:W2:Y:S02]  /*03e0*/  LDG.E.U8 R7, desc[UR4][R4.64] ;  /* 0x0000000404077981 */ /* 0x000ea4000c1e1100 */
[----:B--2---:R-:W-:-:S13]  /*03f0*/  ISETP.GE.U32.AND P0, PT, R0, R7, PT ;  /* 0x000000070000720c */ /* 0x004fda0003f06070 */
[----:B------:R-:W-:Y:S05]  /*0400*/  @P0 BRA `(.L_x_9) ;  /* 0x0000000000300947 */ /* 0x000fea0003800000 */
[----:B------:R-:W-:Y:S01]  /*0410*/  IADD3 R4, P0, PT, R4, R2, RZ ;  /* 0x0000000204047210 */ /* 0x000fe20007f1e0ff */
[----:B------:R-:W0:Y:S03]  /*0420*/  LDCU.64 UR6, c[0x0][0x388] ;  /* 0x00007100ff0677ac */ /* 0x000e260008000a00 */
[----:B------:R-:W-:-:S05]  /*0430*/  LEA.HI.X.SX32 R5, R2, R5, 0x1, P0 ;  /* 0x0000000502057211 */ /* 0x000fca00000f0eff */
[----:B------:R-:W2:Y:S01]  /*0440*/  LDG.E.U8 R7, desc[UR4][R4.64] ;  /* 0x0000000404077981 */ /* 0x000ea2000c1e1100 */
[----:B------:R-:W-:Y:S01]  /*0450*/  IMAD.MOV.U32 R6, RZ, RZ, 0xff ;  /* 0x000000ffff067424 */ /* 0x000fe200078e00ff */
[----:B0-----:R-:W-:-:S04]  /*0460*/  IADD3 R2, P0, PT, R3, UR6, RZ ;  /* 0x0000000603027c10 */ /* 0x001fc8000ff1e0ff */
[----:B------:R-:W-:Y:S01]  /*0470*/  LEA.HI.X.SX32 R3, R3, UR7, 0x1, P0 ;  /* 0x0000000703037c11 */ /* 0x000fe200080f0eff */
[----:B--2---:R-:W-:Y:S01]  /*0480*/  IMAD.IADD R7, R0, 0x1, R7 ;  /* 0x0000000100077824 */ /* 0x004fe200078e0207 */
[----:B------:R-:W-:-:S04]  /*0490*/  PRMT R0, R6, 0x7610, R0 ;  /* 0x0000761006007816 */ /* 0x000fc80000000000 */
[----:B------:R-:W-:Y:S04]  /*04a0*/  STG.E.U8 desc[UR4][R4.64], R7 ;  /* 0x0000000704007986 */ /* 0x000fe8000c101104 */
[----:B------:R-:W-:Y:S01]  /*04b0*/  STG.E.U8 desc[UR4][R2.64], R0 ;  /* 0x0000000002007986 */ /* 0x000fe2000c101104 */
[----:B------:R-:W-:Y:S05]  /*04c0*/  EXIT ;  /* 0x000000000000794d */ /* 0x000fea0003800000 */
.L_x_9:
[----:B------:R-:W-:Y:S01]  /*04d0*/  IADD3 R4, P0, PT, R4, R2, RZ ;  /* 0x0000000204047210 */ /* 0x000fe20007f1e0ff */
[----:B------:R-:W0:Y:S03]  /*04e0*/  LDCU.64 UR6, c[0x0][0x388] ;  /* 0x00007100ff0677ac */ /* 0x000e260008000a00 */
[----:B------:R-:W-:-:S05]  /*04f0*/  LEA.HI.X.SX32 R5, R2, R5, 0x1, P0 ;  /* 0x0000000502057211 */ /* 0x000fca00000f0eff */
[----:B------:R-:W2:Y:S01]  /*0500*/  LDG.E.U8 R0, desc[UR4][R4.64] ;  /* 0x0000000404007981 */ /* 0x000ea2000c1e1100 */
[----:B0-----:R-:W-:-:S04]  /*0510*/  IADD3 R2, P0, PT, R3, UR6, RZ ;  /* 0x0000000603027c10 */ /* 0x001fc8000ff1e0ff */
[----:B------:R-:W-:Y:S01]  /*0520*/  LEA.HI.X.SX32 R3, R3, UR7, 0x1, P0 ;  /* 0x0000000703037c11 */ /* 0x000fe200080f0eff */
[----:B--2---:R-:W-:-:S05]  /*0530*/  IMAD.IADD R7, R7, 0x1, R0 ;  /* 0x0000000107077824 */ /* 0x004fca00078e0200 */
[----:B------:R-:W-:Y:S04]  /*0540*/  STG.E.U8 desc[UR4][R4.64], R7 ;  /* 0x0000000704007986 */ /* 0x000fe8000c101104 */
[----:B------:R-:W-:Y:S01]  /*0550*/  STG.E.U8 desc[UR4][R2.64], RZ ;  /* 0x000000ff02007986 */ /* 0x000fe2000c101104 */
[----:B------:R-:W-:Y:S05]  /*0560*/  EXIT ;  /* 0x000000000000794d */ /* 0x000fea0003800000 */
.L_x_8:
[----:B------:R-:W0:Y:S02]  /*0570*/  LDCU.128 UR8, c[0x0][0x380] ;  /* 0x00007000ff0877ac */ /* 0x000e240008000c00 */
[----:B0-----:R-:W-:-:S05]  /*0580*/  IADD3 R4, P0, PT, R9, UR8, RZ ;  /* 0x0000000809047c10 */ /* 0x001fca000ff1e0ff */
[----:B------:R-:W-:-:S05]  /*0590*/  IMAD.X R5, RZ, RZ, UR9, P0 ;  /* 0x00000009ff057e24 */ /* 0x000fca00080e06ff */
[----:B------:R-:W2:Y:S04]  /*05a0*/  LDG.E.U8 R6, desc[UR4][R4.64] ;  /* 0x0000000404067981 */ /* 0x000ea8000c1e1100 */
[----:B------:R-:W2:Y:S04]  /*05b0*/  LDG.E.U8 R8, desc[UR4][R4.64+-0x1] ;  /* 0xffffff0404087981 */ /* 0x000ea8000c1e1100 */
[----:B------:R-:W3:Y:S01]  /*05c0*/  LDG.E.U8 R0, desc[UR4][R4.64+0x1] ;  /* 0x0000010404007981 */ /* 0x000ee2000c1e1100 */
[CC--:B--2---:R-:W-:Y:S02]  /*05d0*/  VIMNMX.U16x2 R10, PT, PT, R8.reuse, R6.reuse, PT ;  /* 0x00000006080a7248 */ /* 0x0c4fe40003fe0200 */
[----:B------:R-:W-:-:S02]  /*05e0*/  ISETP.GE.U32.AND P0, PT, R8, R6, PT ;  /* 0x000000060800720c */ /* 0x000fc40003f06070 */
[----:B------:R-:W-:Y:S02]  /*05f0*/  LOP3.LUT R7, R10, 0xffff, RZ, 0xc0, !PT ;  /* 0x0000ffff0a077812 */ /* 0x000fe400078ec0ff */
[----:B---3--:R-:W-:Y:S02]  /*0600*/  VIMNMX.U16x2 R10, PT, PT, R0, R10, PT ;  /* 0x0000000a000a7248 */ /* 0x008fe40003fe0200 */
[----:B------:R-:W-:Y:S02]  /*0610*/  IADD3 R8, P3, PT, R3, UR10, RZ ;  /* 0x0000000a03087c10 */ /* 0x000fe4000ff7e0ff */
[----:B------:R-:W-:Y:S02]  /*0620*/  IADD3 R6, P2, PT, R4, R2, RZ ;  /* 0x0000000204067210 */ /* 0x000fe40007f5e0ff */
[----:B------:R-:W-:Y:S02]  /*0630*/  ISETP.GE.U32.AND P1, PT, R0, R7, PT ;  /* 0x000000070000720c */ /* 0x000fe40003f26070 */
[----:B------:R-:W-:-:S02]  /*0640*/  SEL R0, RZ, 0xffffffff, P0 ;  /* 0xffffffffff007807 */ /* 0x000fc40000000000 */
[----:B------:R-:W-:Y:S02]  /*0650*/  LEA.HI.X.SX32 R9, R3, UR11, 0x1, P3 ;  /* 0x0000000b03097c11 */ /* 0x000fe400098f0eff */
[----:B------:R-:W-:Y:S02]  /*0660*/  LEA.HI.X.SX32 R7, R2, R5, 0x1, P2 ;  /* 0x0000000502077211 */ /* 0x000fe400010f0eff */
[----:B------:R-:W-:-:S03]  /*0670*/  SEL R3, R0, 0x1, P1 ;  /* 0x0000000100037807 */ /* 0x000fc60000800000 */
[----:B------:R-:W-:Y:S04]  /*0680*/  STG.E.U8 desc[UR4][R6.64], R10 ;  /* 0x0000000a06007986 */ /* 0x000fe8000c101104 */
[----:B------:R-:W-:Y:S01]  /*0690*/  STG.E.U8 desc[UR4][R8.64], R3 ;  /* 0x0000000308007986 */ /* 0x000fe2000c101104 */
[----:B------:R-:W-:Y:S05]  /*06a0*/  EXIT ;  /* 0x000000000000794d */ /* 0x000fea0003800000 */
.L_x_10:
        /* <DEDUP_REMOVED lines=13> */
.L_x_16:


//--------------------- .text._Z22energyCalculatorKernelPhiiPfS0_S_ --------------------------
	.section	.text._Z22energyCalculatorKernelPhiiPfS0_S_,"ax",@progbits
	.align	128
        .global         _Z22energyCalculatorKernelPhiiPfS0_S_
        .type           _Z22energyCalculatorKernelPhiiPfS0_S_,@function
        .size           _Z22energyCalculatorKernelPhiiPfS0_S_,(.L_x_17 - _Z22energyCalculatorKernelPhiiPfS0_S_)
        .other          _Z22energyCalculatorKernelPhiiPfS0_S_,@"STO_CUDA_ENTRY STV_DEFAULT"
_Z22energyCalculatorKernelPhiiPfS0_S_:
.text._Z22energyCalculatorKernelPhiiPfS0_S_:
        /* <DEDUP_REMOVED lines=13> */
[----:B------:R-:W0:Y:S01]  /*00d0*/  LDCU.64 UR6, c[0x0][0x380] ;  /* 0x00007000ff0677ac */ /* 0x000e220008000a00 */
[----:B------:R-:W-:Y:S01]  /*00e0*/  VIADD R23, R2, 0xffffffff ;  /* 0xffffffff02177836 */ /* 0x000fe20000000000 */
[----:B------:R-:W-:Y:S01]  /*00f0*/  VIMNMX R0, PT, PT, R19, 0x1, !PT ;  /* 0x0000000113007848 */ /* 0x000fe20007fe0100 */
[----:B------:R-:W-:Y:S01]  /*0100*/  VIADD R9, R3, 0xffffffff ;  /* 0xffffffff03097836 */ /* 0x000fe20000000000 */
[----:B------:R-:W-:Y:S01]  /*0110*/  VIMNMX.U32 R4, PT, PT, R18, 0x1, !PT ;  /* 0x0000000112047848 */ /* 0x000fe20007fe0000 */
[----:B------:R-:W1:Y:S01]  /*0120*/  LDC.64 R6, c[0x0][0x390] ;  /* 0x0000e400ff067b82 */ /* 0x000e620000000a00 */
[----:B------:R-:W-:Y:S01]  /*0130*/  VIADDMNMX R11, R0, 0xffffffff, R23, PT ;  /* 0xffffffff000b7846 */ /* 0x000fe20003800117 */
[----:B------:R-:W2:Y:S01]  /*0140*/  LDCU.64 UR4, c[0x0][0x358] ;  /* 0x00006b00ff0477ac */ /* 0x000ea20008000a00 */
[----:B------:R-:W-:Y:S02]  /*0150*/  VIADDMNMX.U32 R0, R4, 0xffffffff, R9, PT ;  /* 0xffffffff04007846 */ /* 0x000fe40003800009 */
[----:B------:R-:W-:-:S03]  /*0160*/  VIMNMX R8, PT, PT, RZ, R19, !PT ;  /* 0x00000013ff087248 */ /* 0x000fc60007fe0100 */
[----:B------:R-:W3:Y:S01]  /*0170*/  LDC.64 R4, c[0x0][0x398] ;  /* 0x0000e600ff047b82 */ /* 0x000ee20000000a00 */
[C---:B------:R-:W-:Y:S01]  /*0180*/  IMAD R3, R0.reuse, R2, R11 ;  /* 0x0000000200037224 */ /* 0x040fe200078e020b */
[----:B------:R-:W-:Y:S02]  /*0190*/  VIMNMX R13, PT, PT, R23, R8, PT ;  /* 0x00000008170d7248 */ /* 0x000fe40003fe0100 */
[----:B------:R-:W-:Y:S02]  /*01a0*/  VIMNMX R8, PT, PT, R19, -0x1, !PT ;  /* 0xffffffff13087848 */ /* 0x000fe40007fe0100 */
[C---:B0-----:R-:W-:Y:S01]  /*01b0*/  IADD3 R28, P0, PT, R3.reuse, UR6, RZ ;  /* 0x00000006031c7c10 */ /* 0x041fe2000ff1e0ff */
[----:B------:R-:W-:Y:S01]  /*01c0*/  IMAD R10, R0, R2, R13 ;  /* 0x00000002000a7224 */ /* 0x000fe200078e020d */
[----:B------:R-:W-:Y:S02]  /*01d0*/  VIADDMNMX R23, R8, 0x1, R23, PT ;  /* 0x0000000108177846 */ /* 0x000fe40003800117 */
[----:B------:R-:W-:-:S02]  /*01e0*/  LEA.HI.X.SX32 R29, R3, UR7, 0x1, P0 ;  /* 0x00000007031d7c11 */ /* 0x000fc400080f0eff */
[----:B------:R-:W-:-:S03]  /*01f0*/  IADD3 R16, P1, PT, R10, UR6, RZ ;  /* 0x000000060a107c10 */ /* 0x000fc6000ff3e0ff */
[----:B--2---:R0:W2:Y:S01]  /*0200*/  LDG.E.U8 R3, desc[UR4][R28.64] ;  /* 0x000000041c037981 */ /* 0x0040a2000c1e1100 */
[----:B------:R-:W-:Y:S01]  /*0210*/  LEA.HI.X.SX32 R17, R10, UR7, 0x1, P1 ;  /* 0x000000070a117c11 */ /* 0x000fe200088f0eff */
[----:B------:R-:W-:Y:S02]  /*0220*/  IMAD R8, R0, R2, R23 ;  /* 0x0000000200087224 */ /* 0x000fe400078e0217 */
[----:B-1----:R-:W4:Y:S04]  /*0230*/  LDG.E R0, desc[UR4][R6.64] ;  /* 0x0000000406007981 */ /* 0x002f28000c1e1900 */
[----:B------:R1:W5:Y:S01]  /*0240*/  LDG.E.U8 R21, desc[UR4][R16.64] ;  /* 0x0000000410157981 */ /* 0x000362000c1e1100 */
[----:B------:R-:W-:-:S03]  /*0250*/  IADD3 R14, P0, PT, R8, UR6, RZ ;  /* 0x00000006080e7c10 */ /* 0x000fc6000ff1e0ff */
[----:B---3--:R-:W3:Y:S01]  /*0260*/  LDG.E R22, desc[UR4][R4.64] ;  /* 0x0000000404167981 */ /* 0x008ee2000c1e1900 */
[----:B------:R-:W-:-:S03]  /*0270*/  LEA.HI.X.SX32 R15, R8, UR7, 0x1, P0 ;  /* 0x00000007080f7c11 */ /* 0x000fc600080f0eff */
[----:B------:R-:W3:Y:S04]  /*0280*/  LDG.E R27, desc[UR4][R6.64+0x4] ;  /* 0x00000404061b7981 */ /* 0x000ee8000c1e1900 */
[----:B------:R-:W3:Y:S04]  /*0290*/  LDG.E R25, desc[UR4][R4.64+0x4] ;  /* 0x0000040404197981 */ /* 0x000ee8000c1e1900 */
[----:B------:R1:W3:Y:S04]  /*02a0*/  LDG.E.U8 R24, desc[UR4][R14.64] ;  /* 0x000000040e187981 */ /* 0x0002e8000c1e1100 */
[----:B------:R-:W3:Y:S04]  /*02b0*/  LDG.E R20, desc[UR4][R6.64+0x8] ;  /* 0x0000080406147981 */ /* 0x000ee8000c1e1900 */
[----:B------:R-:W3:Y:S01]  /*02c0*/  LDG.E R26, desc[UR4][R4.64+0x8] ;  /* 0x00000804041a7981 */ /* 0x000ee2000c1e1900 */
[----:B------:R-:W-:-:S02]  /*02d0*/  VIMNMX.U32 R12, PT, PT, R18, R9, PT ;  /* 0x00000009120c7248 */ /* 0x000fc40003fe0000 */
[----:B0-----:R-:W-:-:S03]  /*02e0*/  VIADDMNMX.U32 R28, R18, 0x1, R9, PT ;  /* 0x00000001121c7846 */ /* 0x001fc60003800009 */
[CC--:B------:R-:W-:Y:S02]  /*02f0*/  IMAD R10, R12.reuse, R2.reuse, R11 ;  /* 0x000000020c0a7224 */ /* 0x0c0fe400078e020b */
[CC--:B------:R-:W-:Y:S02]  /*0300*/  IMAD R8, R12.reuse, R2.reuse, R13 ;  /* 0x000000020c087224 */ /* 0x0c0fe400078e020d */
[-C--:B------:R-:W-:Y:S01]  /*0310*/  IMAD R9, R12, R2.reuse, R23 ;  /* 0x000000020c097224 */ /* 0x080fe200078e0217 */
[----:B-1----:R-:W-:Y:S01]  /*0320*/  IADD3 R16, P0, PT, R10, UR6, RZ ;  /* 0x000000060a107c10 */ /* 0x002fe2000ff1e0ff */
[-C--:B------:R-:W-:Y:S01]  /*0330*/  IMAD R11, R28, R2.reuse, R11 ;  /* 0x000000021c0b7224 */ /* 0x080fe200078e020b */
[----:B------:R-:W-:Y:S01]  /*0340*/  IADD3 R12, P1, PT, R8, UR6, RZ ;  /* 0x00000006080c7c10 */ /* 0x000fe2000ff3e0ff */
[-C--:B------:R-:W-:Y:S01]  /*0350*/  IMAD R15, R28, R2.reuse, R13 ;  /* 0x000000021c0f7224 */ /* 0x080fe200078e020d */
[----:B------:R-:W-:Y:S01]  /*0360*/  LEA.HI.X.SX32 R17, R10, UR7, 0x1, P0 ;  /* 0x000000070a117c11 */ /* 0x000fe200080f0eff */
[----:B------:R-:W-:Y:S01]  /*0370*/  IMAD R23, R28, R2, R23 ;  /* 0x000000021c177224 */ /* 0x000fe200078e0217 */
[----:B------:R-:W-:-:S02]  /*0380*/  LEA.HI.X.SX32 R13, R8, UR7, 0x1, P1 ;  /* 0x00000007080d7c11 */ /* 0x000fc400088f0eff */
[----:B------:R-:W-:Y:S01]  /*0390*/  IADD3 R8, P0, PT, R9, UR6, RZ ;  /* 0x0000000609087c10 */ /* 0x000fe2000ff1e0ff */
[----:B------:R-:W3:Y:S01]  /*03a0*/  LDG.E.U8 R16, desc[UR4][R16.64] ;  /* 0x0000000410107981 */ /* 0x000ee2000c1e1100 */
[----:B------:R-:W-:Y:S02]  /*03b0*/  IADD3 R10, P1, PT, R11, UR6, RZ ;  /* 0x000000060b0a7c10 */ /* 0x000fe4000ff3e0ff */
[----:B------:R-:W-:Y:S01]  /*03c0*/  LEA.HI.X.SX32 R9, R9, UR7, 0x1, P0 ;  /* 0x0000000709097c11 */ /* 0x000fe200080f0eff */
[----:B------:R-:W3:Y:S01]  /*03d0*/  LDG.E.U8 R12, desc[UR4][R12.64] ;  /* 0x000000040c0c7981 */ /* 0x000ee2000c1e1100 */
[----:B------:R-:W-:Y:S02]  /*03e0*/  LEA.HI.X.SX32 R11, R11, UR7, 0x1, P1 ;  /* 0x000000070b0b7c11 */ /* 0x000fe400088f0eff */
[C---:B------:R-:W-:Y:S01]  /*03f0*/  IADD3 R14, P0, PT, R15.reuse, UR6, RZ ;  /* 0x000000060f0e7c10 */ /* 0x040fe2000ff1e0ff */
[----:B------:R-:W3:Y:S03]  /*0400*/  LDG.E.U8 R8, desc[UR4][R8.64] ;  /* 0x0000000408087981 */ /* 0x000ee6000c1e1100 */
[----:B------:R-:W-:Y:S01]  /*0410*/  LEA.HI.X.SX32 R15, R15, UR7, 0x1, P0 ;  /* 0x000000070f0f7c11 */ /* 0x000fe200080f0eff */
[----:B------:R-:W3:Y:S04]  /*0420*/  LDG.E.U8 R10, desc[UR4][R10.64] ;  /* 0x000000040a0a7981 */ /* 0x000ee8000c1e1100 */
[----:B------:R-:W3:Y:S04]  /*0430*/  LDG.E.U8 R14, desc[UR4][R14.64] ;  /* 0x000000040e0e7981 */ /* 0x000ee8000c1e1100 */
[----:B------:R-:W3:Y:S04]  /*0440*/  LDG.E R9, desc[UR4][R4.64+0x10] ;  /* 0x0000100404097981 */ /* 0x000ee8000c1e1900 */
[----:B------:R-:W3:Y:S04]  /*0450*/  LDG.E R11, desc[UR4][R6.64+0x10] ;  /* 0x00001004060b7981 */ /* 0x000ee8000c1e1900 */
[----:B------:R-:W3:Y:S04]  /*0460*/  LDG.E R13, desc[UR4][R6.64+0x14] ;  /* 0x00001404060d7981 */ /* 0x000ee8000c1e1900 */
[----:B------:R-:W3:Y:S04]  /*0470*/  LDG.E R15, desc[UR4][R4.64+0x14] ;  /* 0x00001404040f7981 */ /* 0x000ee8000c1e1900 */
[----:B------:R-:W3:Y:S01]  /*0480*/  LDG.E R17, desc[UR4][R6.64+0x18] ;  /* 0x0000180406117981 */ /* 0x000ee2000c1e1900 */
[----:B--2---:R-:W-:-:S05]  /*0490*/  I2FP.F32.U32 R3, R3 ;  /* 0x0000000300037245 */ /* 0x004fca0000201000 */
[----:B----4-:R-:W-:Y:S01]  /*04a0*/  FFMA R0, R0, R3, RZ ;  /* 0x0000000300007223 */ /* 0x010fe200000000ff */
[----:B-----5:R-:W-:Y:S02]  /*04b0*/  I2FP.F32.U32 R28, R21 ;  /* 0x00000015001c7245 */ /* 0x020fe40000201000 */
[----:B------:R-:W2:Y:S01]  /*04c0*/  LDG.E R21, desc[UR4][R6.64+0x1c] ;  /* 0x00001c0406157981 */ /* 0x000ea2000c1e1900 */
[----:B---3--:R-:W-:Y:S02]  /*04d0*/  FFMA R3, R3, R22, RZ ;  /* 0x0000001603037223 */ /* 0x008fe400000000ff */
[----:B------:R-:W-:Y:S02]  /*04e0*/  FFMA R27, R27, R28, R0 ;  /* 0x0000001c1b1b7223 */ /* 0x000fe40000000000 */
[----:B------:R-:W3:Y:S01]  /*04f0*/  LDG.E R0, desc[UR4][R6.64+0xc] ;  /* 0x00000c0406007981 */ /* 0x000ee2000c1e1900 */
[----:B------:R-:W-:-:S03]  /*0500*/  FFMA R25, R28, R25, R3 ;  /* 0x000000191c197223 */ /* 0x000fc60000000003 */
[----:B------:R-:W4:Y:S01]  /*0510*/  LDG.E R3, desc[UR4][R4.64+0xc] ;  /* 0x00000c0404037981 */ /* 0x000f22000c1e1900 */
[C---:B------:R-:W-:Y:S02]  /*0520*/  IADD3 R22, P0, PT, R23.reuse, UR6, RZ ;  /* 0x0000000617167c10 */ /* 0x040fe4000ff1e0ff */
[----:B------:R-:W-:Y:S01]  /*0530*/  I2FP.F32.U32 R24, R24 ;  /* 0x0000001800187245 */ /* 0x000fe20000201000 */
[----:B------:R-:W5:Y:S01]  /*0540*/  LDG.E R28, desc[UR4][R4.64+0x20] ;  /* 0x00002004041c7981 */ /* 0x000f62000c1e1900 */
[----:B------:R-:W-:Y:S01]  /*0550*/  LEA.HI.X.SX32 R23, R23, UR7, 0x1, P0 ;  /* 0x0000000717177c11 */ /* 0x000fe200080f0eff */
[----:B------:R-:W0:Y:S02]  /*0560*/  LDCU.64 UR6, c[0x0][0x3a0] ;  /* 0x00007400ff0677ac */ /* 0x000e240008000a00 */
[----:B------:R-:W-:Y:S01]  /*0570*/  FFMA R27, R20, R24, R27 ;  /* 0x00000018141b7223 */ /* 0x000fe2000000001b */
[----:B------:R-:W-:Y:S01]  /*0580*/  FFMA R26, R24, R26, R25 ;  /* 0x0000001a181a7223 */ /* 0x000fe20000000019 */
[----:B------:R1:W2:Y:S04]  /*0590*/  LDG.E.U8 R22, desc[UR4][R22.64] ;  /* 0x0000000416167981 */ /* 0x0002a8000c1e1100 */
[----:B------:R-:W5:Y:S04]  /*05a0*/  LDG.E R24, desc[UR4][R4.64+0x18] ;  /* 0x0000180404187981 */ /* 0x000f68000c1e1900 */
[----:B------:R-:W5:Y:S04]  /*05b0*/  LDG.E R20, desc[UR4][R4.64+0x1c] ;  /* 0x00001c0404147981 */ /* 0x000f68000c1e1900 */
[----:B------:R-:W5:Y:S01]  /*05c0*/  LDG.E R25, desc[UR4][R6.64+0x20] ;  /* 0x0000200406197981 */ /* 0x000f62000c1e1900 */
[----:B------:R-:W-:-:S02]  /*05d0*/  I2FP.F32.U32 R29, R16 ;  /* 0x00000010001d7245 */ /* 0x000fc40000201000 */
[----:B-1----:R-:W-:Y:S02]  /*05e0*/  I2FP.F32.U32 R23, R12 ;  /* 0x0000000c00177245 */ /* 0x002fe40000201000 */
[----:B------:R-:W-:Y:S02]  /*05f0*/  I2FP.F32.U32 R10, R10 ;  /* 0x0000000a000a7245 */ /* 0x000fe40000201000 */
[----:B------:R-:W-:Y:S01]  /*0600*/  I2FP.F32.U32 R14, R14 ;  /* 0x0000000e000e7245 */ /* 0x000fe20000201000 */
[----:B------:R-:W-:-:S05]  /*0610*/  IMAD R18, R18, R2, R19 ;  /* 0x0000000212127224 */ /* 0x000fca00078e0213 */
[----:B0-----:R-:W-:Y:S01]  /*0620*/  IADD3 R2, P0, PT, R18, UR6, RZ ;  /* 0x0000000612027c10 */ /* 0x001fe2000ff1e0ff */
[----:B---3--:R-:W-:Y:S01]  /*0630*/  FFMA R0, R0, R29, R27 ;  /* 0x0000001d00007223 */ /* 0x008fe2000000001b */
[----:B----4-:R-:W-:Y:S01]  /*0640*/  FFMA R26, R29, R3, R26 ;  /* 0x000000031d1a7223 */ /* 0x010fe2000000001a */
[----:B------:R-:W-:Y:S02]  /*0650*/  I2FP.F32.U32 R3, R8 ;  /* 0x0000000800037245 */ /* 0x000fe40000201000 */
[----:B------:R-:W-:Y:S01]  /*0660*/  FFMA R0, R11, R23, R0 ;  /* 0x000000170b007223 */ /* 0x000fe20000000000 */
[----:B------:R-:W-:-:S03]  /*0670*/  FFMA R26, R23, R9, R26 ;  /* 0x00000009171a7223 */ /* 0x000fc6000000001a */
[----:B------:R-:W-:Y:S01]  /*0680*/  FFMA R0, R13, R3, R0 ;  /* 0x000000030d007223 */ /* 0x000fe20000000000 */
[----:B------:R-:W-:-:S03]  /*0690*/  FFMA R15, R3, R15, R26 ;  /* 0x0000000f030f7223 */ /* 0x000fc6000000001a */
[----:B------:R-:W-:Y:S01]  /*06a0*/  FFMA R0, R17, R10, R0 ;  /* 0x0000000a11007223 */ /* 0x000fe20000000000 */
[----:B--2---:R-:W-:Y:S01]  /*06b0*/  I2FP.F32.U32 R22, R22 ;  /* 0x0000001600167245 */ /* 0x004fe20000201000 */
[----:B-----5:R-:W-:Y:S02]  /*06c0*/  FFMA R15, R10, R24, R15 ;  /* 0x000000180a0f7223 */ /* 0x020fe4000000000f */
[----:B------:R-:W-:Y:S02]  /*06d0*/  FFMA R0, R21, R14, R0 ;  /* 0x0000000e15007223 */ /* 0x000fe40000000000 */
[----:B------:R-:W-:Y:S02]  /*06e0*/  FFMA R15, R14, R20, R15 ;  /* 0x000000140e0f7223 */ /* 0x000fe4000000000f */
[----:B------:R-:W-:Y:S02]  /*06f0*/  FFMA R0, R25, R22, R0 ;  /* 0x0000001619007223 */ /* 0x000fe40000000000 */
[----:B------:R-:W-:-:S04]  /*0700*/  FFMA R15, R22, R28, R15 ;  /* 0x0000001c160f7223 */ /* 0x000fc8000000000f */
[----:B------:R-:W-:-:S04]  /*0710*/  FADD R0, |R0|, |R15| ;  /* 0x4000000f00007221 */ /* 0x000fc80000000200 */
[----:B------:R-:W0:Y:S01]  /*0720*/  F2I.U32.TRUNC.NTZ R5, R0 ;  /* 0x0000000000057305 */ /* 0x000e22000020f000 */
[----:B------:R-:W-:-:S05]  /*0730*/  LEA.HI.X.SX32 R3, R18, UR7, 0x1, P0 ;  /* 0x0000000712037c11 */ /* 0x000fca00080f0eff */
[----:B0-----:R-:W-:Y:S01]  /*0740*/  STG.E.U8 desc[UR4][R2.64], R5 ;  /* 0x0000000502007986 */ /* 0x001fe2000c101104 */
[----:B------:R-:W-:Y:S05]  /*0750*/  EXIT ;  /* 0x000000000000794d */ /* 0x000fea0003800000 */
.L_x_11:
        /* <DEDUP_REMOVED lines=10> */
.L_x_17:


//--------------------- .text._Z21convertRgb2GrayKernelPhiiS_ --------------------------
	.section	.text._Z21convertRgb2GrayKernelPhiiS_,"ax",@progbits
	.align	128
        .global         _Z21convertRgb2GrayKernelPhiiS_
        .type           _Z21convertRgb2GrayKernelPhiiS_,@function
        .size           _Z21convertRgb2GrayKernelPhiiS_,(.L_x_18 - _Z21convertRgb2GrayKernelPhiiS_)
        .other          _Z21convertRgb2GrayKernelPhiiS_,@"STO_CUDA_ENTRY STV_DEFAULT"
_Z21convertRgb2GrayKernelPhiiS_:
.text._Z21convertRgb2GrayKernelPhiiS_:
        /* <DEDUP_REMOVED lines=13> */
[----:B------:R-:W0:Y:S01]  /*00d0*/  LDCU.64 UR8, c[0x0][0x380] ;  /* 0x00007000ff0877ac */ /* 0x000e220008000a00 */
[----:B------:R-:W-:Y:S01]  /*00e0*/  IMAD R0, R0, UR6, R3 ;  /* 0x0000000600007c24 */ /* 0x000fe2000f8e0203 */
[----:B------:R-:W1:Y:S03]  /*00f0*/  LDCU.64 UR4, c[0x0][0x358] ;  /* 0x00006b00ff0477ac */ /* 0x000e660008000a00 */
[----:B------:R-:W-:Y:S01]  /*0100*/  IMAD R3, R0, 0x3, RZ ;  /* 0x0000000300037824 */ /* 0x000fe200078e02ff */
[----:B------:R-:W2:Y:S04]  /*0110*/  LDCU.64 UR10, c[0x0][0x390] ;  /* 0x00007200ff0a77ac */ /* 0x000ea80008000a00 */
[----:B0-----:R-:W-:-:S04]  /*0120*/  IADD3 R2, P0, PT, R3, UR8, RZ ;  /* 0x0000000803027c10 */ /* 0x001fc8000ff1e0ff */
[----:B------:R-:W-:-:S05]  /*0130*/  LEA.HI.X.SX32 R3, R3, UR9, 0x1, P0 ;  /* 0x0000000903037c11 */ /* 0x000fca00080f0eff */
[----:B-1----:R-:W3:Y:S04]  /*0140*/  LDG.E.U8 R11, desc[UR4][R2.64+0x1] ;  /* 0x00000104020b7981 */ /* 0x002ee8000c1e1100 */
[----:B------:R-:W4:Y:S04]  /*0150*/  LDG.E.U8 R10, desc[UR4][R2.64] ;  /* 0x00000004020a7981 */ /* 0x000f28000c1e1100 */
[----:B------:R2:W5:Y:S01]  /*0160*/  LDG.E.U8 R8, desc[UR4][R2.64+0x2] ;  /* 0x0000020402087981 */ /* 0x000562000c1e1100 */
[----:B------:R-:W-:Y:S01]  /*0170*/  UMOV UR8, 0x39581062 ;  /* 0x3958106200087882 */ /* 0x000fe20000000000 */
[----:B------:R-:W-:Y:S01]  /*0180*/  UMOV UR9, 0x3fe2c8b4 ;  /* 0x3fe2c8b400097882 */ /* 0x000fe20000000000 */
[----:B--2---:R-:W-:-:S04]  /*0190*/  IADD3 R2, P0, PT, R0, UR10, RZ ;  /* 0x0000000a00027c10 */ /* 0x004fc8000ff1e0ff */
[----:B------:R-:W-:Y:S01]  /*01a0*/  LEA.HI.X.SX32 R3, R0, UR11, 0x1, P0 ;  /* 0x0000000b00037c11 */ /* 0x000fe200080f0eff */
[----:B---3--:R-:W0:Y:S08]  /*01b0*/  I2F.F64.U16 R6, R11 ;  /* 0x0000000b00067312 */ /* 0x008e300000101800 */
[----:B----4-:R-:W1:Y:S01]  /*01c0*/  I2F.F64.U16 R4, R10 ;  /* 0x0000000a00047312 */ /* 0x010e620000101800 */
[----:B0-----:R-:W-:-:S07]  /*01d0*/  DMUL R6, R6, UR8 ;  /* 0x0000000806067c28 */ /* 0x001fce0008000000 */
[----:B-----5:R-:W0:Y:S01]  /*01e0*/  I2F.F64.U16 R8, R8 ;  /* 0x0000000800087312 */ /* 0x020e220000101800 */
[----:B------:R-:W-:Y:S01]  /*01f0*/  UMOV UR8, 0xe5604189 ;  /* 0xe560418900087882 */ /* 0x000fe20000000000 */
[----:B------:R-:W-:Y:S02]  /*0200*/  UMOV UR9, 0x3fd322d0 ;  /* 0x3fd322d000097882 */ /* 0x000fe40000000000 */
[----:B-1----:R-:W-:Y:S01]  /*0210*/  DFMA R4, R4, UR8, R6 ;  /* 0x0000000804047c2b */ /* 0x002fe20008000006 */
[----:B------:R-:W-:Y:S01]  /*0220*/  UMOV UR8, 0x9fbe76c9 ;  /* 0x9fbe76c900087882 */ /* 0x000fe20000000000 */
[----:B------:R-:W-:-:S06]  /*0230*/  UMOV UR9, 0x3fbd2f1a ;  /* 0x3fbd2f1a00097882 */ /* 0x000fcc0000000000 */
[----:B0-----:R-:W-:-:S10]  /*0240*/  DFMA R4, R8, UR8, R4 ;  /* 0x0000000808047c2b */ /* 0x001fd40008000004 */
[----:B------:R-:W0:Y:S02]  /*0250*/  F2I.U32.F64.TRUNC R5, R4 ;  /* 0x0000000400057311 */ /* 0x000e24000030d000 */
[----:B0-----:R-:W-:Y:S01]  /*0260*/  STG.E.U8 desc[UR4][R2.64], R5 ;  /* 0x0000000502007986 */ /* 0x001fe2000c101104 */
[----:B------:R-:W-:Y:S05]  /*0270*/  EXIT ;  /* 0x000000000000794d */ /* 0x000fea0003800000 */
.L_x_12:
        /* <DEDUP_REMOVED lines=16> */
.L_x_18:


//--------------------- .nv.shared._Z14findMinsKernelPhiS_S_ --------------------------
	.section	.nv.shared._Z14findMinsKernelPhiS_S_,"aw",@nobits
	.sectionflags	@""
.nv.shared._Z14findMinsKernelPhiS_S_:
	.zero		1025


//--------------------- .nv.shared.reserved.0     --------------------------
	.section	.nv.shared.reserved.0,"aw",@nobits
	.weak		__nv_reservedSMEM_offset_0_alias
	.size		__nv_reservedSMEM_offset_0_alias, 0, 64
	.other		__nv_reservedSMEM_offset_0_alias,@"STO_CUDA_RESERVED_SHARED STV_DEFAULT"
__nv_reservedSMEM_offset_0_alias:
	.zero		0
	.zero		64


//--------------------- .nv.constant0._Z14findMinsKernelPhiS_S_ --------------------------
	.section	.nv.constant0._Z14findMinsKernelPhiS_S_,"a",@progbits
	.sectionflags	@""
	.align	4
.nv.constant0._Z14findMinsKernelPhiS_S_:
	.zero		928


//--------------------- .nv.constant0._Z14copyARowKernelPhS_ii --------------------------
	.section	.nv.constant0._Z14copyARowKernelPhS_ii,"a",@progbits
	.sectionflags	@""
	.align	4
.nv.constant0._Z14copyARowKernelPhS_ii:
	.zero		920


//--------------------- .nv.constant0._Z18transferDataKernelPhS_ii --------------------------
	.section	.nv.constant0._Z18transferDataKernelPhS_ii,"a",@progbits
	.sectionflags	@""
	.align	4
.nv.constant0._Z18transferDataKernelPhS_ii:
	.zero		920


//--------------------- .nv.constant0._Z25seamsImportanceCalculatorPhPaii --------------------------
	.section	.nv.constant0._Z25seamsImportanceCalculatorPhPaii,"a",@progbits
	.sectionflags	@""
	.align	4
.nv.constant0._Z25seamsImportanceCalculatorPhPaii:
	.zero		920


//--------------------- .nv.constant0._Z22energyCalculatorKernelPhiiPfS0_S_ --------------------------
	.section	.nv.constant0._Z22energyCalculatorKernelPhiiPfS0_S_,"a",@progbits
	.sectionflags	@""
	.align	4
.nv.constant0._Z22energyCalculatorKernelPhiiPfS0_S_:
	.zero		936


//--------------------- .nv.constant0._Z21convertRgb2GrayKernelPhiiS_ --------------------------
	.section	.nv.constant0._Z21convertRgb2GrayKernelPhiiS_,"a",@progbits
	.sectionflags	@""
	.align	4
.nv.constant0._Z21convertRgb2GrayKernelPhiiS_:
	.zero		920


//--------------------- SYMBOLS --------------------------

	.type		.nv.reservedSmem.offset0,@object
	.size		.nv.reservedSmem.offset0,0x4
	.type		.nv.reservedSmem.cap,@object
	.size		.nv.reservedSmem.cap,0x4
